//
// Generated by NVIDIA NVVM Compiler
//
// Compiler Build ID: CL-36424714
// Cuda compilation tools, release 13.0, V13.0.88
// Based on NVVM 20.0.0
//

.version 9.0
.target sm_100
.address_size 64

	// .globl	_Z9main_funcPiiiS_iiPffff
.extern .func  (.param .b32 func_retval0) vprintf
(
	.param .b64 vprintf_param_0,
	.param .b64 vprintf_param_1
)
;
.extern .func  (.param .b64 func_retval0) malloc
(
	.param .b64 malloc_param_0
)
;
.global .align 1 .b8 $str[6] = {104, 101, 108, 111, 10};
.global .align 1 .b8 $str$1[4] = {37, 102, 10};

.visible .entry _Z9main_funcPiiiS_iiPffff(
	.param .u64 .ptr .align 1 _Z9main_funcPiiiS_iiPffff_param_0,
	.param .u32 _Z9main_funcPiiiS_iiPffff_param_1,
	.param .u32 _Z9main_funcPiiiS_iiPffff_param_2,
	.param .u64 .ptr .align 1 _Z9main_funcPiiiS_iiPffff_param_3,
	.param .u32 _Z9main_funcPiiiS_iiPffff_param_4,
	.param .u32 _Z9main_funcPiiiS_iiPffff_param_5,
	.param .u64 .ptr .align 1 _Z9main_funcPiiiS_iiPffff_param_6,
	.param .f32 _Z9main_funcPiiiS_iiPffff_param_7,
	.param .f32 _Z9main_funcPiiiS_iiPffff_param_8,
	.param .f32 _Z9main_funcPiiiS_iiPffff_param_9
)
{
	.local .align 8 .b8 	__local_depot0[8];
	.reg .b64 	%SP;
	.reg .b64 	%SPL;
	.reg .pred 	%p<68>;
	.reg .b32 	%r<476>;
	.reg .b32 	%f<333>;
	.reg .b64 	%rd<64>;
	.reg .b64 	%fd<4>;

	mov.u64 	%SPL, __local_depot0;
	cvta.local.u64 	%SP, %SPL;
	ld.param.u64 	%rd6, [_Z9main_funcPiiiS_iiPffff_param_0];
	ld.param.u32 	%r73, [_Z9main_funcPiiiS_iiPffff_param_1];
	ld.param.u32 	%r74, [_Z9main_funcPiiiS_iiPffff_param_2];
	ld.param.u64 	%rd7, [_Z9main_funcPiiiS_iiPffff_param_3];
	ld.param.u32 	%r75, [_Z9main_funcPiiiS_iiPffff_param_4];
	ld.param.u32 	%r76, [_Z9main_funcPiiiS_iiPffff_param_5];
	ld.param.f32 	%f70, [_Z9main_funcPiiiS_iiPffff_param_7];
	cvta.to.global.u64 	%rd1, %rd7;
	cvta.to.global.u64 	%rd2, %rd6;
	mov.u32 	%r463, %ctaid.x;
	mov.u32 	%r2, %ctaid.y;
	setp.eq.s32 	%p3, %r463, 840;
	setp.eq.s32 	%p4, %r2, 900;
	and.pred  	%p1, %p3, %p4;
	not.pred 	%p5, %p1;
	@%p5 bra 	$L__BB0_2;
	mov.u64 	%rd8, $str;
	cvta.global.u64 	%rd9, %rd8;
	{ // callseq 0, 0
	.param .b64 param0;
	st.param.b64 	[param0], %rd9;
	.param .b64 param1;
	st.param.b64 	[param1], 0;
	.param .b32 retval0;
	call.uni (retval0), 
	vprintf, 
	(
	param0, 
	param1
	);
	ld.param.b32 	%r77, [retval0];
	} // callseq 0
$L__BB0_2:
	add.s32 	%r3, %r75, %r463;
	setp.ge.s32 	%p6, %r3, %r73;
	add.s32 	%r4, %r76, %r2;
	setp.ge.s32 	%p7, %r4, %r74;
	mov.f32 	%f310, 0fBF800000;
	or.pred  	%p8, %p6, %p7;
	@%p8 bra 	$L__BB0_36;
	min.s32 	%r79, %r75, %r76;
	setp.gt.s32 	%p2, %r79, 0;
	setp.lt.s32 	%p9, %r79, 1;
	mov.f32 	%f300, 0f00000000;
	@%p9 bra 	$L__BB0_17;
	add.s32 	%r80, %r2, 1;
	max.s32 	%r81, %r4, %r80;
	sub.s32 	%r82, %r81, %r2;
	and.b32  	%r5, %r82, 7;
	and.b32  	%r6, %r82, 3;
	sub.s32 	%r7, %r2, %r81;
	and.b32  	%r8, %r82, -8;
	and.b32  	%r9, %r82, 1;
	mov.f32 	%f300, 0f00000000;
	mov.u32 	%r452, %r463;
$L__BB0_5:
	setp.gt.u32 	%p10, %r7, -8;
	mul.lo.s32 	%r11, %r452, %r74;
	mov.u32 	%r455, %r2;
	@%p10 bra 	$L__BB0_8;
	mov.b32 	%r454, 0;
	mov.u32 	%r455, %r2;
$L__BB0_7:
	.pragma "nounroll";
	add.s32 	%r84, %r455, %r11;
	mul.lo.s32 	%r85, %r84, 3;
	mul.wide.s32 	%rd10, %r85, 4;
	add.s64 	%rd11, %rd2, %rd10;
	ld.global.u32 	%r86, [%rd11];
	ld.global.u32 	%r87, [%rd11+4];
	add.s32 	%r88, %r87, %r86;
	ld.global.u32 	%r89, [%rd11+8];
	add.s32 	%r90, %r88, %r89;
	cvt.rn.f32.s32 	%f77, %r90;
	add.f32 	%f78, %f300, %f77;
	ld.global.u32 	%r91, [%rd11+12];
	ld.global.u32 	%r92, [%rd11+16];
	add.s32 	%r93, %r92, %r91;
	ld.global.u32 	%r94, [%rd11+20];
	add.s32 	%r95, %r93, %r94;
	cvt.rn.f32.s32 	%f79, %r95;
	add.f32 	%f80, %f78, %f79;
	ld.global.u32 	%r96, [%rd11+24];
	ld.global.u32 	%r97, [%rd11+28];
	add.s32 	%r98, %r97, %r96;
	ld.global.u32 	%r99, [%rd11+32];
	add.s32 	%r100, %r98, %r99;
	cvt.rn.f32.s32 	%f81, %r100;
	add.f32 	%f82, %f80, %f81;
	ld.global.u32 	%r101, [%rd11+36];
	ld.global.u32 	%r102, [%rd11+40];
	add.s32 	%r103, %r102, %r101;
	ld.global.u32 	%r104, [%rd11+44];
	add.s32 	%r105, %r103, %r104;
	cvt.rn.f32.s32 	%f83, %r105;
	add.f32 	%f84, %f82, %f83;
	ld.global.u32 	%r106, [%rd11+48];
	ld.global.u32 	%r107, [%rd11+52];
	add.s32 	%r108, %r107, %r106;
	ld.global.u32 	%r109, [%rd11+56];
	add.s32 	%r110, %r108, %r109;
	cvt.rn.f32.s32 	%f85, %r110;
	add.f32 	%f86, %f84, %f85;
	ld.global.u32 	%r111, [%rd11+60];
	ld.global.u32 	%r112, [%rd11+64];
	add.s32 	%r113, %r112, %r111;
	ld.global.u32 	%r114, [%rd11+68];
	add.s32 	%r115, %r113, %r114;
	cvt.rn.f32.s32 	%f87, %r115;
	add.f32 	%f88, %f86, %f87;
	ld.global.u32 	%r116, [%rd11+72];
	ld.global.u32 	%r117, [%rd11+76];
	add.s32 	%r118, %r117, %r116;
	ld.global.u32 	%r119, [%rd11+80];
	add.s32 	%r120, %r118, %r119;
	cvt.rn.f32.s32 	%f89, %r120;
	add.f32 	%f90, %f88, %f89;
	ld.global.u32 	%r121, [%rd11+84];
	ld.global.u32 	%r122, [%rd11+88];
	add.s32 	%r123, %r122, %r121;
	ld.global.u32 	%r124, [%rd11+92];
	add.s32 	%r125, %r123, %r124;
	cvt.rn.f32.s32 	%f91, %r125;
	add.f32 	%f300, %f90, %f91;
	add.s32 	%r455, %r455, 8;
	add.s32 	%r454, %r454, 8;
	setp.eq.s32 	%p11, %r454, %r8;
	@%p11 bra 	$L__BB0_8;
	bra.uni 	$L__BB0_7;
$L__BB0_8:
	setp.eq.s32 	%p12, %r5, 0;
	@%p12 bra 	$L__BB0_16;
	add.s32 	%r126, %r5, -1;
	setp.lt.u32 	%p13, %r126, 3;
	@%p13 bra 	$L__BB0_11;
	add.s32 	%r127, %r455, %r11;
	mul.lo.s32 	%r128, %r127, 3;
	mul.wide.s32 	%rd12, %r128, 4;
	add.s64 	%rd13, %rd2, %rd12;
	ld.global.u32 	%r129, [%rd13];
	ld.global.u32 	%r130, [%rd13+4];
	add.s32 	%r131, %r130, %r129;
	ld.global.u32 	%r132, [%rd13+8];
	add.s32 	%r133, %r131, %r132;
	cvt.rn.f32.s32 	%f93, %r133;
	add.f32 	%f94, %f300, %f93;
	ld.global.u32 	%r134, [%rd13+12];
	ld.global.u32 	%r135, [%rd13+16];
	add.s32 	%r136, %r135, %r134;
	ld.global.u32 	%r137, [%rd13+20];
	add.s32 	%r138, %r136, %r137;
	cvt.rn.f32.s32 	%f95, %r138;
	add.f32 	%f96, %f94, %f95;
	ld.global.u32 	%r139, [%rd13+24];
	ld.global.u32 	%r140, [%rd13+28];
	add.s32 	%r141, %r140, %r139;
	ld.global.u32 	%r142, [%rd13+32];
	add.s32 	%r143, %r141, %r142;
	cvt.rn.f32.s32 	%f97, %r143;
	add.f32 	%f98, %f96, %f97;
	ld.global.u32 	%r144, [%rd13+36];
	ld.global.u32 	%r145, [%rd13+40];
	add.s32 	%r146, %r145, %r144;
	ld.global.u32 	%r147, [%rd13+44];
	add.s32 	%r148, %r146, %r147;
	cvt.rn.f32.s32 	%f99, %r148;
	add.f32 	%f300, %f98, %f99;
	add.s32 	%r455, %r455, 4;
$L__BB0_11:
	setp.eq.s32 	%p14, %r6, 0;
	@%p14 bra 	$L__BB0_16;
	setp.eq.s32 	%p15, %r6, 1;
	@%p15 bra 	$L__BB0_14;
	add.s32 	%r149, %r455, %r11;
	mul.lo.s32 	%r150, %r149, 3;
	mul.wide.s32 	%rd14, %r150, 4;
	add.s64 	%rd15, %rd2, %rd14;
	ld.global.u32 	%r151, [%rd15];
	ld.global.u32 	%r152, [%rd15+4];
	add.s32 	%r153, %r152, %r151;
	ld.global.u32 	%r154, [%rd15+8];
	add.s32 	%r155, %r153, %r154;
	cvt.rn.f32.s32 	%f101, %r155;
	add.f32 	%f102, %f300, %f101;
	ld.global.u32 	%r156, [%rd15+12];
	ld.global.u32 	%r157, [%rd15+16];
	add.s32 	%r158, %r157, %r156;
	ld.global.u32 	%r159, [%rd15+20];
	add.s32 	%r160, %r158, %r159;
	cvt.rn.f32.s32 	%f103, %r160;
	add.f32 	%f300, %f102, %f103;
	add.s32 	%r455, %r455, 2;
$L__BB0_14:
	setp.eq.s32 	%p16, %r9, 0;
	@%p16 bra 	$L__BB0_16;
	add.s32 	%r161, %r455, %r11;
	mul.lo.s32 	%r162, %r161, 3;
	mul.wide.s32 	%rd16, %r162, 4;
	add.s64 	%rd17, %rd2, %rd16;
	ld.global.u32 	%r163, [%rd17];
	ld.global.u32 	%r164, [%rd17+4];
	add.s32 	%r165, %r164, %r163;
	ld.global.u32 	%r166, [%rd17+8];
	add.s32 	%r167, %r165, %r166;
	cvt.rn.f32.s32 	%f104, %r167;
	add.f32 	%f300, %f300, %f104;
$L__BB0_16:
	add.s32 	%r452, %r452, 1;
	setp.lt.s32 	%p17, %r452, %r3;
	@%p17 bra 	$L__BB0_5;
$L__BB0_17:
	add.u64 	%rd18, %SP, 0;
	add.u64 	%rd3, %SPL, 0;
	mul.lo.s32 	%r168, %r75, %r76;
	mul.lo.s32 	%r169, %r168, 3;
	cvt.rn.f32.s32 	%f105, %r169;
	div.rn.f32 	%f15, %f300, %f105;
	@%p5 bra 	$L__BB0_19;
	sub.f32 	%f106, %f70, %f15;
	abs.f32 	%f107, %f106;
	cvt.f64.f32 	%fd1, %f107;
	st.local.f64 	[%rd3], %fd1;
	mov.u64 	%rd19, $str$1;
	cvta.global.u64 	%rd20, %rd19;
	{ // callseq 1, 0
	.param .b64 param0;
	st.param.b64 	[param0], %rd20;
	.param .b64 param1;
	st.param.b64 	[param1], %rd18;
	.param .b32 retval0;
	call.uni (retval0), 
	vprintf, 
	(
	param0, 
	param1
	);
	ld.param.b32 	%r170, [retval0];
	} // callseq 1
$L__BB0_19:
	ld.param.f32 	%f289, [_Z9main_funcPiiiS_iiPffff_param_9];
	sub.f32 	%f109, %f70, %f15;
	abs.f32 	%f16, %f109;
	setp.geu.f32 	%p19, %f16, %f289;
	@%p19 bra 	$L__BB0_36;
	@%p5 bra 	$L__BB0_22;
	cvt.f64.f32 	%fd2, %f16;
	st.local.f64 	[%rd3], %fd2;
	mov.u64 	%rd22, $str$1;
	cvta.global.u64 	%rd23, %rd22;
	{ // callseq 2, 0
	.param .b64 param0;
	st.param.b64 	[param0], %rd23;
	.param .b64 param1;
	st.param.b64 	[param1], %rd18;
	.param .b32 retval0;
	call.uni (retval0), 
	vprintf, 
	(
	param0, 
	param1
	);
	ld.param.b32 	%r172, [retval0];
	} // callseq 2
$L__BB0_22:
	mov.f32 	%f308, 0f00000000;
	not.pred 	%p21, %p2;
	@%p21 bra 	$L__BB0_33;
	add.s32 	%r174, %r2, 1;
	max.s32 	%r175, %r4, %r174;
	sub.s32 	%r176, %r175, %r2;
	and.b32  	%r22, %r176, 3;
	sub.s32 	%r23, %r2, %r175;
	and.b32  	%r24, %r176, -4;
	and.b32  	%r25, %r176, 1;
	mov.f32 	%f308, 0f00000000;
	mov.u32 	%r458, %r463;
$L__BB0_24:
	setp.gt.u32 	%p22, %r23, -4;
	mul.lo.s32 	%r27, %r458, %r74;
	sub.s32 	%r177, %r458, %r463;
	mul.lo.s32 	%r28, %r177, %r76;
	mov.u32 	%r461, %r2;
	@%p22 bra 	$L__BB0_27;
	mov.b32 	%r460, 0;
	mov.u32 	%r461, %r2;
$L__BB0_26:
	.pragma "nounroll";
	add.s32 	%r179, %r461, %r27;
	sub.s32 	%r180, %r461, %r2;
	add.s32 	%r181, %r180, %r28;
	mul.lo.s32 	%r182, %r181, 3;
	mul.lo.s32 	%r183, %r179, 3;
	mul.wide.s32 	%rd25, %r183, 4;
	add.s64 	%rd26, %rd2, %rd25;
	ld.global.u32 	%r184, [%rd26];
	mul.wide.s32 	%rd27, %r182, 4;
	add.s64 	%rd28, %rd1, %rd27;
	ld.global.u32 	%r185, [%rd28];
	sub.s32 	%r186, %r184, %r185;
	cvt.rn.f32.s32 	%f113, %r186;
	fma.rn.f32 	%f114, %f113, %f113, %f308;
	ld.global.u32 	%r187, [%rd26+4];
	ld.global.u32 	%r188, [%rd28+4];
	sub.s32 	%r189, %r187, %r188;
	cvt.rn.f32.s32 	%f115, %r189;
	fma.rn.f32 	%f116, %f115, %f115, %f114;
	ld.global.u32 	%r190, [%rd26+8];
	ld.global.u32 	%r191, [%rd28+8];
	sub.s32 	%r192, %r190, %r191;
	cvt.rn.f32.s32 	%f117, %r192;
	fma.rn.f32 	%f118, %f117, %f117, %f116;
	ld.global.u32 	%r193, [%rd26+12];
	ld.global.u32 	%r194, [%rd28+12];
	sub.s32 	%r195, %r193, %r194;
	cvt.rn.f32.s32 	%f119, %r195;
	fma.rn.f32 	%f120, %f119, %f119, %f118;
	ld.global.u32 	%r196, [%rd26+16];
	ld.global.u32 	%r197, [%rd28+16];
	sub.s32 	%r198, %r196, %r197;
	cvt.rn.f32.s32 	%f121, %r198;
	fma.rn.f32 	%f122, %f121, %f121, %f120;
	ld.global.u32 	%r199, [%rd26+20];
	ld.global.u32 	%r200, [%rd28+20];
	sub.s32 	%r201, %r199, %r200;
	cvt.rn.f32.s32 	%f123, %r201;
	fma.rn.f32 	%f124, %f123, %f123, %f122;
	ld.global.u32 	%r202, [%rd26+24];
	ld.global.u32 	%r203, [%rd28+24];
	sub.s32 	%r204, %r202, %r203;
	cvt.rn.f32.s32 	%f125, %r204;
	fma.rn.f32 	%f126, %f125, %f125, %f124;
	ld.global.u32 	%r205, [%rd26+28];
	ld.global.u32 	%r206, [%rd28+28];
	sub.s32 	%r207, %r205, %r206;
	cvt.rn.f32.s32 	%f127, %r207;
	fma.rn.f32 	%f128, %f127, %f127, %f126;
	ld.global.u32 	%r208, [%rd26+32];
	ld.global.u32 	%r209, [%rd28+32];
	sub.s32 	%r210, %r208, %r209;
	cvt.rn.f32.s32 	%f129, %r210;
	fma.rn.f32 	%f130, %f129, %f129, %f128;
	ld.global.u32 	%r211, [%rd26+36];
	ld.global.u32 	%r212, [%rd28+36];
	sub.s32 	%r213, %r211, %r212;
	cvt.rn.f32.s32 	%f131, %r213;
	fma.rn.f32 	%f132, %f131, %f131, %f130;
	ld.global.u32 	%r214, [%rd26+40];
	ld.global.u32 	%r215, [%rd28+40];
	sub.s32 	%r216, %r214, %r215;
	cvt.rn.f32.s32 	%f133, %r216;
	fma.rn.f32 	%f134, %f133, %f133, %f132;
	ld.global.u32 	%r217, [%rd26+44];
	ld.global.u32 	%r218, [%rd28+44];
	sub.s32 	%r219, %r217, %r218;
	cvt.rn.f32.s32 	%f135, %r219;
	fma.rn.f32 	%f308, %f135, %f135, %f134;
	add.s32 	%r461, %r461, 4;
	add.s32 	%r460, %r460, 4;
	setp.ne.s32 	%p23, %r460, %r24;
	@%p23 bra 	$L__BB0_26;
$L__BB0_27:
	setp.eq.s32 	%p24, %r22, 0;
	@%p24 bra 	$L__BB0_32;
	setp.eq.s32 	%p25, %r22, 1;
	@%p25 bra 	$L__BB0_30;
	add.s32 	%r220, %r461, %r27;
	sub.s32 	%r221, %r461, %r2;
	add.s32 	%r222, %r221, %r28;
	mul.lo.s32 	%r223, %r222, 3;
	mul.lo.s32 	%r224, %r220, 3;
	mul.wide.s32 	%rd29, %r224, 4;
	add.s64 	%rd30, %rd2, %rd29;
	ld.global.u32 	%r225, [%rd30];
	mul.wide.s32 	%rd31, %r223, 4;
	add.s64 	%rd32, %rd1, %rd31;
	ld.global.u32 	%r226, [%rd32];
	sub.s32 	%r227, %r225, %r226;
	cvt.rn.f32.s32 	%f137, %r227;
	fma.rn.f32 	%f138, %f137, %f137, %f308;
	ld.global.u32 	%r228, [%rd30+4];
	ld.global.u32 	%r229, [%rd32+4];
	sub.s32 	%r230, %r228, %r229;
	cvt.rn.f32.s32 	%f139, %r230;
	fma.rn.f32 	%f140, %f139, %f139, %f138;
	ld.global.u32 	%r231, [%rd30+8];
	ld.global.u32 	%r232, [%rd32+8];
	sub.s32 	%r233, %r231, %r232;
	cvt.rn.f32.s32 	%f141, %r233;
	fma.rn.f32 	%f142, %f141, %f141, %f140;
	ld.global.u32 	%r234, [%rd30+12];
	ld.global.u32 	%r235, [%rd32+12];
	sub.s32 	%r236, %r234, %r235;
	cvt.rn.f32.s32 	%f143, %r236;
	fma.rn.f32 	%f144, %f143, %f143, %f142;
	ld.global.u32 	%r237, [%rd30+16];
	ld.global.u32 	%r238, [%rd32+16];
	sub.s32 	%r239, %r237, %r238;
	cvt.rn.f32.s32 	%f145, %r239;
	fma.rn.f32 	%f146, %f145, %f145, %f144;
	ld.global.u32 	%r240, [%rd30+20];
	ld.global.u32 	%r241, [%rd32+20];
	sub.s32 	%r242, %r240, %r241;
	cvt.rn.f32.s32 	%f147, %r242;
	fma.rn.f32 	%f308, %f147, %f147, %f146;
	add.s32 	%r461, %r461, 2;
$L__BB0_30:
	setp.eq.s32 	%p26, %r25, 0;
	@%p26 bra 	$L__BB0_32;
	add.s32 	%r243, %r461, %r27;
	sub.s32 	%r244, %r461, %r2;
	add.s32 	%r245, %r244, %r28;
	mul.lo.s32 	%r246, %r245, 3;
	mul.lo.s32 	%r247, %r243, 3;
	mul.wide.s32 	%rd33, %r247, 4;
	add.s64 	%rd34, %rd2, %rd33;
	ld.global.u32 	%r248, [%rd34];
	mul.wide.s32 	%rd35, %r246, 4;
	add.s64 	%rd36, %rd1, %rd35;
	ld.global.u32 	%r249, [%rd36];
	sub.s32 	%r250, %r248, %r249;
	cvt.rn.f32.s32 	%f148, %r250;
	fma.rn.f32 	%f149, %f148, %f148, %f308;
	ld.global.u32 	%r251, [%rd34+4];
	ld.global.u32 	%r252, [%rd36+4];
	sub.s32 	%r253, %r251, %r252;
	cvt.rn.f32.s32 	%f150, %r253;
	fma.rn.f32 	%f151, %f150, %f150, %f149;
	ld.global.u32 	%r254, [%rd34+8];
	ld.global.u32 	%r255, [%rd36+8];
	sub.s32 	%r256, %r254, %r255;
	cvt.rn.f32.s32 	%f152, %r256;
	fma.rn.f32 	%f308, %f152, %f152, %f151;
$L__BB0_32:
	add.s32 	%r458, %r458, 1;
	setp.lt.s32 	%p27, %r458, %r3;
	@%p27 bra 	$L__BB0_24;
$L__BB0_33:
	cvt.rn.f32.s32 	%f153, %r75;
	cvt.rn.f32.s32 	%f154, %r76;
	mul.f32 	%f155, %f153, %f154;
	mul.f32 	%f156, %f155, 0f40400000;
	div.rn.f32 	%f157, %f308, %f156;
	sqrt.rn.f32 	%f28, %f157;
	@%p5 bra 	$L__BB0_35;
	abs.f32 	%f158, %f28;
	cvt.f64.f32 	%fd3, %f158;
	cvta.to.local.u64 	%rd38, %rd18;
	st.local.f64 	[%rd38], %fd3;
	mov.u64 	%rd39, $str$1;
	cvta.global.u64 	%rd40, %rd39;
	{ // callseq 3, 0
	.param .b64 param0;
	st.param.b64 	[param0], %rd40;
	.param .b64 param1;
	st.param.b64 	[param1], %rd18;
	.param .b32 retval0;
	call.uni (retval0), 
	vprintf, 
	(
	param0, 
	param1
	);
	ld.param.b32 	%r257, [retval0];
	} // callseq 3
$L__BB0_35:
	ld.param.f32 	%f286, [_Z9main_funcPiiiS_iiPffff_param_8];
	setp.lt.f32 	%p29, %f28, %f286;
	selp.f32 	%f310, %f28, 0fBF800000, %p29;
$L__BB0_36:
	ld.param.u64 	%rd63, [_Z9main_funcPiiiS_iiPffff_param_6];
	mad.lo.s32 	%r259, %r74, %r463, %r2;
	mul.lo.s32 	%r260, %r259, 3;
	cvta.to.global.u64 	%rd41, %rd63;
	mul.wide.s32 	%rd42, %r260, 4;
	add.s64 	%rd4, %rd41, %rd42;
	st.global.f32 	[%rd4], %f310;
	cvt.rn.f32.s32 	%f31, %r75;
	div.rn.f32 	%f32, %f31, 0f3FB504F3;
	cvt.rn.f32.s32 	%f33, %r76;
	div.rn.f32 	%f34, %f33, 0f3FB504F3;
	cvt.rn.f32.u32 	%f35, %r463;
	add.s32 	%r261, %r76, %r75;
	cvt.rn.f32.s32 	%f160, %r261;
	div.rn.f32 	%f36, %f160, 0f3FB504F3;
	add.f32 	%f161, %f36, %f35;
	add.f32 	%f162, %f161, 0f3F800000;
	cvt.rzi.s32.f32 	%r262, %f162;
	cvt.rn.f32.u32 	%f37, %r2;
	sub.f32 	%f163, %f37, %f32;
	cvt.rzi.s32.f32 	%r38, %f163;
	add.f32 	%f164, %f34, %f37;
	add.f32 	%f165, %f164, 0f3F800000;
	cvt.rzi.s32.f32 	%r263, %f165;
	setp.lt.s32 	%p30, %r38, 0;
	setp.ge.s32 	%p31, %r263, %r74;
	setp.ge.s32 	%p32, %r262, %r73;
	or.pred  	%p33, %p31, %p32;
	mov.f32 	%f321, 0fBF800000;
	or.pred  	%p34, %p33, %p30;
	@%p34 bra 	$L__BB0_56;
	setp.ge.s32 	%p35, %r463, %r262;
	mov.f32 	%f319, 0f00000000;
	@%p35 bra 	$L__BB0_52;
	sub.s32 	%r264, %r263, %r38;
	and.b32  	%r40, %r264, 7;
	mov.f32 	%f319, 0f00000000;
$L__BB0_39:
	setp.ge.s32 	%p36, %r38, %r263;
	@%p36 bra 	$L__BB0_51;
	sub.s32 	%r265, %r38, %r263;
	setp.gt.u32 	%p37, %r265, -8;
	mul.lo.s32 	%r42, %r463, %r74;
	mov.u32 	%r466, %r38;
	@%p37 bra 	$L__BB0_43;
	mov.b32 	%r465, 0;
	mov.u32 	%r466, %r38;
$L__BB0_42:
	.pragma "nounroll";
	add.s32 	%r267, %r466, %r42;
	mul.lo.s32 	%r268, %r267, 3;
	mul.wide.s32 	%rd43, %r268, 4;
	add.s64 	%rd44, %rd2, %rd43;
	ld.global.u32 	%r269, [%rd44];
	ld.global.u32 	%r270, [%rd44+4];
	add.s32 	%r271, %r270, %r269;
	ld.global.u32 	%r272, [%rd44+8];
	add.s32 	%r273, %r271, %r272;
	cvt.rn.f32.s32 	%f169, %r273;
	div.rn.f32 	%f170, %f169, 0f40400000;
	add.f32 	%f171, %f319, %f170;
	ld.global.u32 	%r274, [%rd44+12];
	ld.global.u32 	%r275, [%rd44+16];
	add.s32 	%r276, %r275, %r274;
	ld.global.u32 	%r277, [%rd44+20];
	add.s32 	%r278, %r276, %r277;
	cvt.rn.f32.s32 	%f172, %r278;
	div.rn.f32 	%f173, %f172, 0f40400000;
	add.f32 	%f174, %f171, %f173;
	ld.global.u32 	%r279, [%rd44+24];
	ld.global.u32 	%r280, [%rd44+28];
	add.s32 	%r281, %r280, %r279;
	ld.global.u32 	%r282, [%rd44+32];
	add.s32 	%r283, %r281, %r282;
	cvt.rn.f32.s32 	%f175, %r283;
	div.rn.f32 	%f176, %f175, 0f40400000;
	add.f32 	%f177, %f174, %f176;
	ld.global.u32 	%r284, [%rd44+36];
	ld.global.u32 	%r285, [%rd44+40];
	add.s32 	%r286, %r285, %r284;
	ld.global.u32 	%r287, [%rd44+44];
	add.s32 	%r288, %r286, %r287;
	cvt.rn.f32.s32 	%f178, %r288;
	div.rn.f32 	%f179, %f178, 0f40400000;
	add.f32 	%f180, %f177, %f179;
	ld.global.u32 	%r289, [%rd44+48];
	ld.global.u32 	%r290, [%rd44+52];
	add.s32 	%r291, %r290, %r289;
	ld.global.u32 	%r292, [%rd44+56];
	add.s32 	%r293, %r291, %r292;
	cvt.rn.f32.s32 	%f181, %r293;
	div.rn.f32 	%f182, %f181, 0f40400000;
	add.f32 	%f183, %f180, %f182;
	ld.global.u32 	%r294, [%rd44+60];
	ld.global.u32 	%r295, [%rd44+64];
	add.s32 	%r296, %r295, %r294;
	ld.global.u32 	%r297, [%rd44+68];
	add.s32 	%r298, %r296, %r297;
	cvt.rn.f32.s32 	%f184, %r298;
	div.rn.f32 	%f185, %f184, 0f40400000;
	add.f32 	%f186, %f183, %f185;
	ld.global.u32 	%r299, [%rd44+72];
	ld.global.u32 	%r300, [%rd44+76];
	add.s32 	%r301, %r300, %r299;
	ld.global.u32 	%r302, [%rd44+80];
	add.s32 	%r303, %r301, %r302;
	cvt.rn.f32.s32 	%f187, %r303;
	div.rn.f32 	%f188, %f187, 0f40400000;
	add.f32 	%f189, %f186, %f188;
	ld.global.u32 	%r304, [%rd44+84];
	ld.global.u32 	%r305, [%rd44+88];
	add.s32 	%r306, %r305, %r304;
	ld.global.u32 	%r307, [%rd44+92];
	add.s32 	%r308, %r306, %r307;
	cvt.rn.f32.s32 	%f190, %r308;
	div.rn.f32 	%f191, %f190, 0f40400000;
	add.f32 	%f319, %f189, %f191;
	add.s32 	%r466, %r466, 8;
	add.s32 	%r465, %r465, 8;
	sub.s32 	%r309, %r263, %r38;
	and.b32  	%r310, %r309, -8;
	setp.ne.s32 	%p38, %r465, %r310;
	@%p38 bra 	$L__BB0_42;
$L__BB0_43:
	setp.eq.s32 	%p39, %r40, 0;
	@%p39 bra 	$L__BB0_51;
	add.s32 	%r311, %r40, -1;
	setp.lt.u32 	%p40, %r311, 3;
	@%p40 bra 	$L__BB0_46;
	add.s32 	%r312, %r466, %r42;
	mul.lo.s32 	%r313, %r312, 3;
	mul.wide.s32 	%rd45, %r313, 4;
	add.s64 	%rd46, %rd2, %rd45;
	ld.global.u32 	%r314, [%rd46];
	ld.global.u32 	%r315, [%rd46+4];
	add.s32 	%r316, %r315, %r314;
	ld.global.u32 	%r317, [%rd46+8];
	add.s32 	%r318, %r316, %r317;
	cvt.rn.f32.s32 	%f193, %r318;
	div.rn.f32 	%f194, %f193, 0f40400000;
	add.f32 	%f195, %f319, %f194;
	ld.global.u32 	%r319, [%rd46+12];
	ld.global.u32 	%r320, [%rd46+16];
	add.s32 	%r321, %r320, %r319;
	ld.global.u32 	%r322, [%rd46+20];
	add.s32 	%r323, %r321, %r322;
	cvt.rn.f32.s32 	%f196, %r323;
	div.rn.f32 	%f197, %f196, 0f40400000;
	add.f32 	%f198, %f195, %f197;
	ld.global.u32 	%r324, [%rd46+24];
	ld.global.u32 	%r325, [%rd46+28];
	add.s32 	%r326, %r325, %r324;
	ld.global.u32 	%r327, [%rd46+32];
	add.s32 	%r328, %r326, %r327;
	cvt.rn.f32.s32 	%f199, %r328;
	div.rn.f32 	%f200, %f199, 0f40400000;
	add.f32 	%f201, %f198, %f200;
	ld.global.u32 	%r329, [%rd46+36];
	ld.global.u32 	%r330, [%rd46+40];
	add.s32 	%r331, %r330, %r329;
	ld.global.u32 	%r332, [%rd46+44];
	add.s32 	%r333, %r331, %r332;
	cvt.rn.f32.s32 	%f202, %r333;
	div.rn.f32 	%f203, %f202, 0f40400000;
	add.f32 	%f319, %f201, %f203;
	add.s32 	%r466, %r466, 4;
$L__BB0_46:
	sub.s32 	%r335, %r263, %r38;
	and.b32  	%r334, %r335, 3;
	setp.eq.s32 	%p41, %r334, 0;
	@%p41 bra 	$L__BB0_51;
	setp.eq.s32 	%p42, %r334, 1;
	@%p42 bra 	$L__BB0_49;
	add.s32 	%r336, %r466, %r42;
	mul.lo.s32 	%r337, %r336, 3;
	mul.wide.s32 	%rd47, %r337, 4;
	add.s64 	%rd48, %rd2, %rd47;
	ld.global.u32 	%r338, [%rd48];
	ld.global.u32 	%r339, [%rd48+4];
	add.s32 	%r340, %r339, %r338;
	ld.global.u32 	%r341, [%rd48+8];
	add.s32 	%r342, %r340, %r341;
	cvt.rn.f32.s32 	%f205, %r342;
	div.rn.f32 	%f206, %f205, 0f40400000;
	add.f32 	%f207, %f319, %f206;
	ld.global.u32 	%r343, [%rd48+12];
	ld.global.u32 	%r344, [%rd48+16];
	add.s32 	%r345, %r344, %r343;
	ld.global.u32 	%r346, [%rd48+20];
	add.s32 	%r347, %r345, %r346;
	cvt.rn.f32.s32 	%f208, %r347;
	div.rn.f32 	%f209, %f208, 0f40400000;
	add.f32 	%f319, %f207, %f209;
	add.s32 	%r466, %r466, 2;
$L__BB0_49:
	and.b32  	%r349, %r335, 1;
	setp.eq.b32 	%p43, %r349, 1;
	not.pred 	%p44, %p43;
	@%p44 bra 	$L__BB0_51;
	add.s32 	%r350, %r466, %r42;
	mul.lo.s32 	%r351, %r350, 3;
	mul.wide.s32 	%rd49, %r351, 4;
	add.s64 	%rd50, %rd2, %rd49;
	ld.global.u32 	%r352, [%rd50];
	ld.global.u32 	%r353, [%rd50+4];
	add.s32 	%r354, %r353, %r352;
	ld.global.u32 	%r355, [%rd50+8];
	add.s32 	%r356, %r354, %r355;
	cvt.rn.f32.s32 	%f210, %r356;
	div.rn.f32 	%f211, %f210, 0f40400000;
	add.f32 	%f319, %f319, %f211;
$L__BB0_51:
	add.s32 	%r463, %r463, 1;
	setp.ne.s32 	%p45, %r463, %r262;
	@%p45 bra 	$L__BB0_39;
$L__BB0_52:
	ld.param.f32 	%f290, [_Z9main_funcPiiiS_iiPffff_param_9];
	mul.f32 	%f213, %f32, 0fC0800000;
	mul.f32 	%f214, %f213, %f34;
	div.rn.f32 	%f215, %f319, %f214;
	add.f32 	%f216, %f70, %f215;
	abs.f32 	%f217, %f216;
	setp.geu.f32 	%p46, %f217, %f290;
	@%p46 bra 	$L__BB0_56;
	min.s32 	%r357, %r75, %r76;
	setp.lt.s32 	%p47, %r357, 1;
	@%p47 bra 	$L__BB0_55;
	{ // callseq 5, 0
	.param .b64 param0;
	st.param.b64 	[param0], 12;
	.param .b64 retval0;
	call.uni (retval0), 
	malloc, 
	(
	param0
	);
	ld.param.b64 	%rd61, [retval0];
	} // callseq 5
$L__BB0_55:
	ld.param.f32 	%f287, [_Z9main_funcPiiiS_iiPffff_param_8];
	mul.f32 	%f218, %f31, %f33;
	mul.f32 	%f219, %f218, 0f40400000;
	mov.f32 	%f220, 0f00000000;
	div.rn.f32 	%f221, %f220, %f219;
	sqrt.rn.f32 	%f222, %f221;
	setp.lt.f32 	%p48, %f222, %f287;
	selp.f32 	%f321, %f222, 0fBF800000, %p48;
$L__BB0_56:
	st.global.f32 	[%rd4+4], %f321;
	sub.f32 	%f224, %f35, %f34;
	cvt.rzi.s32.f32 	%r469, %f224;
	add.f32 	%f225, %f32, %f35;
	add.f32 	%f226, %f225, 0f3F800000;
	cvt.rzi.s32.f32 	%r358, %f226;
	add.f32 	%f227, %f36, %f37;
	add.f32 	%f228, %f227, 0f3F800000;
	cvt.rzi.s32.f32 	%r359, %f228;
	setp.lt.s32 	%p49, %r469, 0;
	setp.ge.s32 	%p50, %r359, %r74;
	setp.ge.s32 	%p51, %r358, %r73;
	or.pred  	%p52, %p50, %p51;
	mov.f32 	%f332, 0fBF800000;
	or.pred  	%p53, %p52, %p49;
	@%p53 bra 	$L__BB0_76;
	setp.ge.s32 	%p54, %r469, %r358;
	mov.f32 	%f330, 0f00000000;
	@%p54 bra 	$L__BB0_72;
	sub.s32 	%r360, %r359, %r2;
	and.b32  	%r56, %r360, 7;
	mov.f32 	%f330, 0f00000000;
$L__BB0_59:
	setp.ge.s32 	%p55, %r2, %r359;
	@%p55 bra 	$L__BB0_71;
	sub.s32 	%r361, %r2, %r359;
	setp.gt.u32 	%p56, %r361, -8;
	mul.lo.s32 	%r58, %r469, %r74;
	mov.u32 	%r473, %r2;
	@%p56 bra 	$L__BB0_63;
	and.b32  	%r363, %r360, -8;
	neg.s32 	%r470, %r363;
	add.s32 	%r364, %r2, %r58;
	mul.lo.s32 	%r471, %r364, 3;
	mov.u32 	%r473, %r2;
$L__BB0_62:
	.pragma "nounroll";
	mul.wide.s32 	%rd51, %r471, 4;
	add.s64 	%rd52, %rd2, %rd51;
	ld.global.u32 	%r365, [%rd52];
	ld.global.u32 	%r366, [%rd52+4];
	add.s32 	%r367, %r366, %r365;
	ld.global.u32 	%r368, [%rd52+8];
	add.s32 	%r369, %r367, %r368;
	cvt.rn.f32.s32 	%f232, %r369;
	div.rn.f32 	%f233, %f232, 0f40400000;
	add.f32 	%f234, %f330, %f233;
	ld.global.u32 	%r370, [%rd52+12];
	ld.global.u32 	%r371, [%rd52+16];
	add.s32 	%r372, %r371, %r370;
	ld.global.u32 	%r373, [%rd52+20];
	add.s32 	%r374, %r372, %r373;
	cvt.rn.f32.s32 	%f235, %r374;
	div.rn.f32 	%f236, %f235, 0f40400000;
	add.f32 	%f237, %f234, %f236;
	ld.global.u32 	%r375, [%rd52+24];
	ld.global.u32 	%r376, [%rd52+28];
	add.s32 	%r377, %r376, %r375;
	ld.global.u32 	%r378, [%rd52+32];
	add.s32 	%r379, %r377, %r378;
	cvt.rn.f32.s32 	%f238, %r379;
	div.rn.f32 	%f239, %f238, 0f40400000;
	add.f32 	%f240, %f237, %f239;
	ld.global.u32 	%r380, [%rd52+36];
	ld.global.u32 	%r381, [%rd52+40];
	add.s32 	%r382, %r381, %r380;
	ld.global.u32 	%r383, [%rd52+44];
	add.s32 	%r384, %r382, %r383;
	cvt.rn.f32.s32 	%f241, %r384;
	div.rn.f32 	%f242, %f241, 0f40400000;
	add.f32 	%f243, %f240, %f242;
	ld.global.u32 	%r385, [%rd52+48];
	ld.global.u32 	%r386, [%rd52+52];
	add.s32 	%r387, %r386, %r385;
	ld.global.u32 	%r388, [%rd52+56];
	add.s32 	%r389, %r387, %r388;
	cvt.rn.f32.s32 	%f244, %r389;
	div.rn.f32 	%f245, %f244, 0f40400000;
	add.f32 	%f246, %f243, %f245;
	ld.global.u32 	%r390, [%rd52+60];
	ld.global.u32 	%r391, [%rd52+64];
	add.s32 	%r392, %r391, %r390;
	ld.global.u32 	%r393, [%rd52+68];
	add.s32 	%r394, %r392, %r393;
	cvt.rn.f32.s32 	%f247, %r394;
	div.rn.f32 	%f248, %f247, 0f40400000;
	add.f32 	%f249, %f246, %f248;
	ld.global.u32 	%r395, [%rd52+72];
	ld.global.u32 	%r396, [%rd52+76];
	add.s32 	%r397, %r396, %r395;
	ld.global.u32 	%r398, [%rd52+80];
	add.s32 	%r399, %r397, %r398;
	cvt.rn.f32.s32 	%f250, %r399;
	div.rn.f32 	%f251, %f250, 0f40400000;
	add.f32 	%f252, %f249, %f251;
	ld.global.u32 	%r400, [%rd52+84];
	ld.global.u32 	%r401, [%rd52+88];
	add.s32 	%r402, %r401, %r400;
	ld.global.u32 	%r403, [%rd52+92];
	add.s32 	%r404, %r402, %r403;
	cvt.rn.f32.s32 	%f253, %r404;
	div.rn.f32 	%f254, %f253, 0f40400000;
	add.f32 	%f330, %f252, %f254;
	add.s32 	%r473, %r473, 8;
	add.s32 	%r471, %r471, 24;
	add.s32 	%r470, %r470, 8;
	setp.ne.s32 	%p57, %r470, 0;
	@%p57 bra 	$L__BB0_62;
$L__BB0_63:
	setp.eq.s32 	%p58, %r56, 0;
	@%p58 bra 	$L__BB0_71;
	add.s32 	%r405, %r56, -1;
	setp.lt.u32 	%p59, %r405, 3;
	@%p59 bra 	$L__BB0_66;
	add.s32 	%r406, %r473, %r58;
	mul.lo.s32 	%r407, %r406, 3;
	mul.wide.s32 	%rd53, %r407, 4;
	add.s64 	%rd54, %rd2, %rd53;
	ld.global.u32 	%r408, [%rd54];
	ld.global.u32 	%r409, [%rd54+4];
	add.s32 	%r410, %r409, %r408;
	ld.global.u32 	%r411, [%rd54+8];
	add.s32 	%r412, %r410, %r411;
	cvt.rn.f32.s32 	%f256, %r412;
	div.rn.f32 	%f257, %f256, 0f40400000;
	add.f32 	%f258, %f330, %f257;
	ld.global.u32 	%r413, [%rd54+12];
	ld.global.u32 	%r414, [%rd54+16];
	add.s32 	%r415, %r414, %r413;
	ld.global.u32 	%r416, [%rd54+20];
	add.s32 	%r417, %r415, %r416;
	cvt.rn.f32.s32 	%f259, %r417;
	div.rn.f32 	%f260, %f259, 0f40400000;
	add.f32 	%f261, %f258, %f260;
	ld.global.u32 	%r418, [%rd54+24];
	ld.global.u32 	%r419, [%rd54+28];
	add.s32 	%r420, %r419, %r418;
	ld.global.u32 	%r421, [%rd54+32];
	add.s32 	%r422, %r420, %r421;
	cvt.rn.f32.s32 	%f262, %r422;
	div.rn.f32 	%f263, %f262, 0f40400000;
	add.f32 	%f264, %f261, %f263;
	ld.global.u32 	%r423, [%rd54+36];
	ld.global.u32 	%r424, [%rd54+40];
	add.s32 	%r425, %r424, %r423;
	ld.global.u32 	%r426, [%rd54+44];
	add.s32 	%r427, %r425, %r426;
	cvt.rn.f32.s32 	%f265, %r427;
	div.rn.f32 	%f266, %f265, 0f40400000;
	add.f32 	%f330, %f264, %f266;
	add.s32 	%r473, %r473, 4;
$L__BB0_66:
	and.b32  	%r428, %r360, 3;
	setp.eq.s32 	%p60, %r428, 0;
	@%p60 bra 	$L__BB0_71;
	setp.eq.s32 	%p61, %r428, 1;
	@%p61 bra 	$L__BB0_69;
	add.s32 	%r430, %r473, %r58;
	mul.lo.s32 	%r431, %r430, 3;
	mul.wide.s32 	%rd55, %r431, 4;
	add.s64 	%rd56, %rd2, %rd55;
	ld.global.u32 	%r432, [%rd56];
	ld.global.u32 	%r433, [%rd56+4];
	add.s32 	%r434, %r433, %r432;
	ld.global.u32 	%r435, [%rd56+8];
	add.s32 	%r436, %r434, %r435;
	cvt.rn.f32.s32 	%f268, %r436;
	div.rn.f32 	%f269, %f268, 0f40400000;
	add.f32 	%f270, %f330, %f269;
	ld.global.u32 	%r437, [%rd56+12];
	ld.global.u32 	%r438, [%rd56+16];
	add.s32 	%r439, %r438, %r437;
	ld.global.u32 	%r440, [%rd56+20];
	add.s32 	%r441, %r439, %r440;
	cvt.rn.f32.s32 	%f271, %r441;
	div.rn.f32 	%f272, %f271, 0f40400000;
	add.f32 	%f330, %f270, %f272;
	add.s32 	%r473, %r473, 2;
$L__BB0_69:
	and.b32  	%r443, %r360, 1;
	setp.eq.b32 	%p62, %r443, 1;
	not.pred 	%p63, %p62;
	@%p63 bra 	$L__BB0_71;
	add.s32 	%r444, %r473, %r58;
	mul.lo.s32 	%r445, %r444, 3;
	mul.wide.s32 	%rd57, %r445, 4;
	add.s64 	%rd58, %rd2, %rd57;
	ld.global.u32 	%r446, [%rd58];
	ld.global.u32 	%r447, [%rd58+4];
	add.s32 	%r448, %r447, %r446;
	ld.global.u32 	%r449, [%rd58+8];
	add.s32 	%r450, %r448, %r449;
	cvt.rn.f32.s32 	%f273, %r450;
	div.rn.f32 	%f274, %f273, 0f40400000;
	add.f32 	%f330, %f330, %f274;
$L__BB0_71:
	add.s32 	%r469, %r469, 1;
	setp.ne.s32 	%p64, %r469, %r358;
	@%p64 bra 	$L__BB0_59;
$L__BB0_72:
	ld.param.f32 	%f291, [_Z9main_funcPiiiS_iiPffff_param_9];
	mul.f32 	%f276, %f32, 0fC0800000;
	mul.f32 	%f277, %f276, %f34;
	div.rn.f32 	%f278, %f330, %f277;
	add.f32 	%f279, %f70, %f278;
	abs.f32 	%f280, %f279;
	setp.geu.f32 	%p65, %f280, %f291;
	@%p65 bra 	$L__BB0_76;
	min.s32 	%r451, %r75, %r76;
	setp.lt.s32 	%p66, %r451, 1;
	@%p66 bra 	$L__BB0_75;
	{ // callseq 4, 0
	.param .b64 param0;
	st.param.b64 	[param0], 12;
	.param .b64 retval0;
	call.uni (retval0), 
	malloc, 
	(
	param0
	);
	ld.param.b64 	%rd59, [retval0];
	} // callseq 4
$L__BB0_75:
	ld.param.f32 	%f288, [_Z9main_funcPiiiS_iiPffff_param_8];
	mul.f32 	%f281, %f31, %f33;
	mul.f32 	%f282, %f281, 0f40400000;
	mov.f32 	%f283, 0f00000000;
	div.rn.f32 	%f284, %f283, %f282;
	sqrt.rn.f32 	%f285, %f284;
	setp.lt.f32 	%p67, %f285, %f288;
	selp.f32 	%f332, %f285, 0fBF800000, %p67;
$L__BB0_76:
	st.global.f32 	[%rd4+8], %f332;
	ret;

}


// ===== COMPILED SASS (sm_100) =====

	.target	sm_100

	.elftype	@"ET_EXEC"


//--------------------- .note.nv.tkinfo           --------------------------
	.section	.note.nv.tkinfo,"",@"SHT_NOTE"
	.sectionflags	@"SHF_NOTE_NV_TKINFO"
	.tkinfo
        /*0018*/ 	.word	0x00000002
        /*0030*/ 	.string	""
        /*0030*/ 	.string	"ptxas"
        /*0030*/ 	.string	"Cuda compilation tools, release 13.0, V13.0.88"
        /*0030*/ 	.string	"Build cuda_13.0.r13.0/compiler.36424714_0"
        /*0030*/ 	.string	"-arch sm_100 -m 64 "



//--------------------- .note.nv.cuinfo           --------------------------
	.section	.note.nv.cuinfo,"",@"SHT_NOTE"
	.sectionflags	@"SHF_NOTE_NV_CUINFO"
        /*0018*/ 	.short	0x0002
        /*001a*/ 	.short	0x0064
        /*001c*/ 	.short	0x0082
	.zero		2


//--------------------- .nv.info                  --------------------------
	.section	.nv.info,"",@"SHT_CUDA_INFO"
	.align	4


	//----- nvinfo : EIATTR_REGCOUNT
	.align		4
        /*0000*/ 	.byte	0x04, 0x2f
        /*0002*/ 	.short	(.L_3 - .L_2)
	.align		4
.L_2:
        /*0004*/ 	.word	index@(_Z9main_funcPiiiS_iiPffff)
        /*0008*/ 	.word	0x00000029


	//----- nvinfo : EIATTR_FRAME_SIZE
	.align		4
.L_3:
        /*000c*/ 	.byte	0x04, 0x11
        /*000e*/ 	.short	(.L_5 - .L_4)
	.align		4
.L_4:
        /*0010*/ 	.word	index@($__internal_1_$__cuda_sm3x_div_rn_noftz_f32_slowpath)
        /*0014*/ 	.word	0x00000008


	//----- nvinfo : EIATTR_FRAME_SIZE
	.align		4
.L_5:
        /*0018*/ 	.byte	0x04, 0x11
        /*001a*/ 	.short	(.L_7 - .L_6)
	.align		4
.L_6:
        /*001c*/ 	.word	index@($__internal_0_$__cuda_sm20_sqrt_rn_f32_slowpath)
        /*0020*/ 	.word	0x00000008


	//----- nvinfo : EIATTR_FRAME_SIZE
	.align		4
.L_7:
        /*0024*/ 	.byte	0x04, 0x11
        /*0026*/ 	.short	(.L_9 - .L_8)
	.align		4
.L_8:
        /*0028*/ 	.word	index@(_Z9main_funcPiiiS_iiPffff)
        /*002c*/ 	.word	0x00000008


	//----- nvinfo : EIATTR_MIN_STACK_SIZE
	.align		4
.L_9:
        /*0030*/ 	.byte	0x04, 0x12
        /*0032*/ 	.short	(.L_11 - .L_10)
	.align		4
.L_10:
        /*0034*/ 	.word	index@(_Z9main_funcPiiiS_iiPffff)
        /*0038*/ 	.word	0x00000008
.L_11:


//--------------------- .nv.compat                --------------------------
	.section	.nv.compat,"",@"SHT_CUDA_COMPAT_INFO"
	.align	4
        /*0000*/ 	.byte	0x02, 0x09, 0x00, 0x00, 0x02, 0x02, 0x01, 0x00, 0x02, 0x05, 0x05, 0x00, 0x03, 0x07, 0x01, 0x01
        /*0010*/ 	.byte	0x02, 0x03, 0x00, 0x00, 0x02, 0x06, 0x01, 0x00, 0x04, 0x0b, 0x08, 0x00, 0x01, 0x00, 0x00, 0x00
        /*0020*/ 	.byte	0x00, 0x00, 0x00, 0x00


//--------------------- .nv.info._Z9main_funcPiiiS_iiPffff --------------------------
	.section	.nv.info._Z9main_funcPiiiS_iiPffff,"",@"SHT_CUDA_INFO"
	.sectionflags	@""
	.align	4


	//----- nvinfo : EIATTR_CUDA_API_VERSION
	.align		4
        /*0000*/ 	.byte	0x04, 0x37
        /*0002*/ 	.short	(.L_13 - .L_12)
.L_12:
        /*0004*/ 	.word	0x00000082


	//----- nvinfo : EIATTR_KPARAM_INFO
	.align		4
.L_13:
        /*0008*/ 	.byte	0x04, 0x17
        /*000a*/ 	.short	(.L_15 - .L_14)
.L_14:
        /*000c*/ 	.word	0x00000000
        /*0010*/ 	.short	0x0009
        /*0012*/ 	.short	0x0030
        /*0014*/ 	.byte	0x00, 0xf0, 0x11, 0x00


	//----- nvinfo : EIATTR_KPARAM_INFO
	.align		4
.L_15:
        /*0018*/ 	.byte	0x04, 0x17
        /*001a*/ 	.short	(.L_17 - .L_16)
.L_16:
        /*001c*/ 	.word	0x00000000
        /*0020*/ 	.short	0x0008
        /*0022*/ 	.short	0x002c
        /*0024*/ 	.byte	0x00, 0xf0, 0x11, 0x00


	//----- nvinfo : EIATTR_KPARAM_INFO
	.align		4
.L_17:
        /*0028*/ 	.byte	0x04, 0x17
        /*002a*/ 	.short	(.L_19 - .L_18)
.L_18:
        /*002c*/ 	.word	0x00000000
        /*0030*/ 	.short	0x0007
        /*0032*/ 	.short	0x0028
        /*0034*/ 	.byte	0x00, 0xf0, 0x11, 0x00


	//----- nvinfo : EIATTR_KPARAM_INFO
	.align		4
.L_19:
        /*0038*/ 	.byte	0x04, 0x17
        /*003a*/ 	.short	(.L_21 - .L_20)
.L_20:
        /*003c*/ 	.word	0x00000000
        /*0040*/ 	.short	0x0006
        /*0042*/ 	.short	0x0020
        /*0044*/ 	.byte	0x00, 0xf5, 0x21, 0x00


	//----- nvinfo : EIATTR_KPARAM_INFO
	.align		4
.L_21:
        /*0048*/ 	.byte	0x04, 0x17
        /*004a*/ 	.short	(.L_23 - .L_22)
.L_22:
        /*004c*/ 	.word	0x00000000
        /*0050*/ 	.short	0x0005
        /*0052*/ 	.short	0x001c
        /*0054*/ 	.byte	0x00, 0xf0, 0x11, 0x00


	//----- nvinfo : EIATTR_KPARAM_INFO
	.align		4
.L_23:
        /*0058*/ 	.byte	0x04, 0x17
        /*005a*/ 	.short	(.L_25 - .L_24)
.L_24:
        /*005c*/ 	.word	0x00000000
        /*0060*/ 	.short	0x0004
        /*0062*/ 	.short	0x0018
        /*0064*/ 	.byte	0x00, 0xf0, 0x11, 0x00


	//----- nvinfo : EIATTR_KPARAM_INFO
	.align		4
.L_25:
        /*0068*/ 	.byte	0x04, 0x17
        /*006a*/ 	.short	(.L_27 - .L_26)
.L_26:
        /*006c*/ 	.word	0x00000000
        /*0070*/ 	.short	0x0003
        /*0072*/ 	.short	0x0010
        /*0074*/ 	.byte	0x00, 0xf5, 0x21, 0x00


	//----- nvinfo : EIATTR_KPARAM_INFO
	.align		4
.L_27:
        /*0078*/ 	.byte	0x04, 0x17
        /*007a*/ 	.short	(.L_29 - .L_28)
.L_28:
        /*007c*/ 	.word	0x00000000
        /*0080*/ 	.short	0x0002
        /*0082*/ 	.short	0x000c
        /*0084*/ 	.byte	0x00, 0xf0, 0x11, 0x00


	//----- nvinfo : EIATTR_KPARAM_INFO
	.align		4
.L_29:
        /*0088*/ 	.byte	0x04, 0x17
        /*008a*/ 	.short	(.L_31 - .L_30)
.L_30:
        /*008c*/ 	.word	0x00000000
        /*0090*/ 	.short	0x0001
        /*0092*/ 	.short	0x0008
        /*0094*/ 	.byte	0x00, 0xf0, 0x11, 0x00


	//----- nvinfo : EIATTR_KPARAM_INFO
	.align		4
.L_31:
        /*0098*/ 	.byte	0x04, 0x17
        /*009a*/ 	.short	(.L_33 - .L_32)
.L_32:
        /*009c*/ 	.word	0x00000000
        /*00a0*/ 	.short	0x0000
        /*00a2*/ 	.short	0x0000
        /*00a4*/ 	.byte	0x00, 0xf5, 0x21, 0x00


	//----- nvinfo : EIATTR_SPARSE_MMA_MASK
	.align		4
.L_33:
        /*00a8*/ 	.byte	0x03, 0x50
        /*00aa*/ 	.short	0x0000


	//----- nvinfo : EIATTR_MAXREG_COUNT
	.align		4
        /*00ac*/ 	.byte	0x03, 0x1b
        /*00ae*/ 	.short	0x00ff


	//----- nvinfo : EIATTR_EXTERNS
	.align		4
        /*00b0*/ 	.byte	0x04, 0x0f
        /*00b2*/ 	.short	(.L_35 - .L_34)


	//   ....[0]....
	.align		4
.L_34:
        /*00b4*/ 	.word	index@(vprintf)


	//   ....[1]....
	.align		4
        /*00b8*/ 	.word	index@(malloc)


	//----- nvinfo : EIATTR_MERCURY_ISA_VERSION
	.align		4
.L_35:
        /*00bc*/ 	.byte	0x03, 0x5f
        /*00be*/ 	.short	0x0101


	//----- nvinfo : EIATTR_VRC_CTA_INIT_COUNT
	.align		4
        /*00c0*/ 	.byte	0x02, 0x4a
	.zero		1
	.zero		1


	//----- nvinfo : EIATTR_SYSCALL_OFFSETS
	.align		4
        /*00c4*/ 	.byte	0x04, 0x46
        /*00c6*/ 	.short	(.L_37 - .L_36)


	//   ....[0]....
.L_36:
        /*00c8*/ 	.word	0x00000130


	//   ....[1]....
        /*00cc*/ 	.word	0x00001190


	//   ....[2]....
        /*00d0*/ 	.word	0x000012c0


	//   ....[3]....
        /*00d4*/ 	.word	0x000023f0


	//   ....[4]....
        /*00d8*/ 	.word	0x000048f0


	//   ....[5]....
        /*00dc*/ 	.word	0x00006c60


	//----- nvinfo : EIATTR_EXIT_INSTR_OFFSETS
	.align		4
.L_37:
        /*00e0*/ 	.byte	0x04, 0x1c
        /*00e2*/ 	.short	(.L_39 - .L_38)


	//   ....[0]....
.L_38:
        /*00e4*/ 	.word	0x00006eb0


	//----- nvinfo : EIATTR_CRS_STACK_SIZE
	.align		4
.L_39:
        /*00e8*/ 	.byte	0x04, 0x1e
        /*00ea*/ 	.short	(.L_41 - .L_40)
.L_40:
        /*00ec*/ 	.word	0x00000000


	//----- nvinfo : EIATTR_CBANK_PARAM_SIZE
	.align		4
.L_41:
        /*00f0*/ 	.byte	0x03, 0x19
        /*00f2*/ 	.short	0x0034


	//----- nvinfo : EIATTR_PARAM_CBANK
	.align		4
        /*00f4*/ 	.byte	0x04, 0x0a
        /*00f6*/ 	.short	(.L_43 - .L_42)
	.align		4
.L_42:
        /*00f8*/ 	.word	index@(.nv.constant0._Z9main_funcPiiiS_iiPffff)
        /*00fc*/ 	.short	0x0380
        /*00fe*/ 	.short	0x0034


	//----- nvinfo : EIATTR_SW_WAR
	.align		4
.L_43:
        /*0100*/ 	.byte	0x04, 0x36
        /*0102*/ 	.short	(.L_45 - .L_44)
.L_44:
        /*0104*/ 	.word	0x00000008
.L_45:


//--------------------- .nv.callgraph             --------------------------
	.section	.nv.callgraph,"",@"SHT_CUDA_CALLGRAPH"
	.align	4
	.sectionentsize	8
	.align		4
        /*0000*/ 	.word	0x00000000
	.align		4
        /*0004*/ 	.word	0xffffffff
	.align		4
        /*0008*/ 	.word	index@(_Z9main_funcPiiiS_iiPffff)
	.align		4
        /*000c*/ 	.word	index@(malloc)
	.align		4
        /*0010*/ 	.word	index@(_Z9main_funcPiiiS_iiPffff)
	.align		4
        /*0014*/ 	.word	index@(vprintf)
	.align		4
        /*0018*/ 	.word	0x00000000
	.align		4
        /*001c*/ 	.word	0xfffffffe
	.align		4
        /*0020*/ 	.word	0x00000000
	.align		4
        /*0024*/ 	.word	0xfffffffd
	.align		4
        /*0028*/ 	.word	0x00000000
	.align		4
        /*002c*/ 	.word	0xfffffffc


//--------------------- .nv.constant4             --------------------------
	.section	.nv.constant4,"a",@progbits
	.align	8
	.align		8
.nv.constant4:
        /*0000*/ 	.dword	vprintf
	.align		8
        /*0008*/ 	.dword	malloc
	.align		8
        /*0010*/ 	.dword	$str
	.align		8
        /*0018*/ 	.dword	$str$1


//--------------------- .text._Z9main_funcPiiiS_iiPffff --------------------------
	.section	.text._Z9main_funcPiiiS_iiPffff,"ax",@progbits
	.align	128
        .global         _Z9main_funcPiiiS_iiPffff
        .type           _Z9main_funcPiiiS_iiPffff,@function
        .size           _Z9main_funcPiiiS_iiPffff,(.L_x_144 - _Z9main_funcPiiiS_iiPffff)
        .other          _Z9main_funcPiiiS_iiPffff,@"STO_CUDA_ENTRY STV_DEFAULT"
_Z9main_funcPiiiS_iiPffff:
.text._Z9main_funcPiiiS_iiPffff:
[----:B------:R-:W0:Y:S01]  /*0000*/  LDC R1, c[0x0][0x37c] ;  /* 0x0000df00ff017b82 */ /* 0x000e220000000800 */
[----:B------:R-:W1:Y:S01]  /*0010*/  S2R R18, SR_CTAID.Y ;  /* 0x0000000000127919 */ /* 0x000e620000002600 */
[----:B------:R-:W2:Y:S01]  /*0020*/  LDCU UR4, c[0x0][0x2f8] ;  /* 0x00005f00ff0477ac */ /* 0x000ea20008000800 */
[----:B0-----:R-:W-:Y:S01]  /*0030*/  VIADD R1, R1, 0xfffffff8 ;  /* 0xfffffff801017836 */ /* 0x001fe20000000000 */
[----:B------:R-:W0:Y:S01]  /*0040*/  S2R R19, SR_CTAID.X ;  /* 0x0000000000137919 */ /* 0x000e220000002500 */
[----:B------:R-:W3:Y:S03]  /*0050*/  LDCU UR5, c[0x0][0x2fc] ;  /* 0x00005f80ff0577ac */ /* 0x000ee60008000800 */
[----:B--2---:R-:W-:-:S05]  /*0060*/  IADD3 R2, P1, PT, R1, UR4, RZ ;  /* 0x0000000401027c10 */ /* 0x004fca000ff3e0ff */
[----:B---3--:R-:W-:Y:S01]  /*0070*/  IMAD.X R16, RZ, RZ, UR5, P1 ;  /* 0x00000005ff107e24 */ /* 0x008fe200088e06ff */
[----:B-1----:R-:W-:-:S04]  /*0080*/  ISETP.NE.AND P0, PT, R18, 0x384, PT ;  /* 0x000003841200780c */ /* 0x002fc80003f05270 */
[----:B0-----:R-:W-:-:S04]  /*0090*/  ISETP.EQ.AND P2, PT, R19, 0x348, !P0 ;  /* 0x000003481300780c */ /* 0x001fc80004742270 */
[----:B------:R-:W-:-:S09]  /*00a0*/  P2R R26, PR, RZ, 0x4 ;  /* 0x00000004ff1a7803 */ /* 0x000fd20000000000 */
[----:B------:R-:W-:Y:S05]  /*00b0*/  @!P2 BRA `(.L_x_0) ;  /* 0x000000000020a947 */ /* 0x000fea0003800000 */
[----:B------:R-:W-:Y:S01]  /*00c0*/  MOV R0, 0x0 ;  /* 0x0000000000007802 */ /* 0x000fe20000000f00 */
[----:B------:R-:W0:Y:S01]  /*00d0*/  LDCU.64 UR4, c[0x4][0x10] ;  /* 0x01000200ff0477ac */ /* 0x000e220008000a00 */
[----:B------:R-:W-:Y:S02]  /*00e0*/  CS2R R6, SRZ ;  /* 0x0000000000067805 */ /* 0x000fe4000001ff00 */
[----:B------:R1:W2:Y:S01]  /*00f0*/  LDC.64 R8, c[0x4][R0] ;  /* 0x0100000000087b82 */ /* 0x0002a20000000a00 */
[----:B0-----:R-:W-:Y:S02]  /*0100*/  IMAD.U32 R4, RZ, RZ, UR4 ;  /* 0x00000004ff047e24 */ /* 0x001fe4000f8e00ff */
[----:B-1----:R-:W-:-:S07]  /*0110*/  IMAD.U32 R5, RZ, RZ, UR5 ;  /* 0x00000005ff057e24 */ /* 0x002fce000f8e00ff */
[----:B------:R-:W-:-:S07]  /*0120*/  LEPC R20, `(.L_x_0) ;  /* 0x000000001014794e */ /* 0x000fce0000000000 */
[----:B--2---:R-:W-:Y:S05]  /*0130*/  CALL.ABS.NOINC R8 ;  /* 0x0000000008007343 */ /* 0x004fea0003c00000 */
.L_x_0:
[----:B------:R-:W0:Y:S01]  /*0140*/  LDCU.64 UR4, c[0x0][0x398] ;  /* 0x00007300ff0477ac */ /* 0x000e220008000a00 */
[----:B------:R-:W1:Y:S01]  /*0150*/  LDC.64 R22, c[0x0][0x358] ;  /* 0x0000d600ff167b82 */ /* 0x000e620000000a00 */
[----:B------:R-:W-:Y:S01]  /*0160*/  IMAD.MOV.U32 R25, RZ, RZ, -0x40800000 ;  /* 0xbf800000ff197424 */ /* 0x000fe200078e00ff */
[----:B------:R-:W2:Y:S01]  /*0170*/  LDCU.64 UR6, c[0x0][0x388] ;  /* 0x00007100ff0677ac */ /* 0x000ea20008000a00 */
[----:B0-----:R-:W-:Y:S02]  /*0180*/  VIADD R17, R18, UR5 ;  /* 0x0000000512117c36 */ /* 0x001fe40008000000 */
[----:B------:R-:W-:-:S03]  /*0190*/  VIADD R24, R19, UR4 ;  /* 0x0000000413187c36 */ /* 0x000fc60008000000 */
[----:B--2---:R-:W-:-:S04]  /*01a0*/  ISETP.GE.AND P0, PT, R17, UR7, PT ;  /* 0x0000000711007c0c */ /* 0x004fc8000bf06270 */
[----:B------:R-:W-:-:S13]  /*01b0*/  ISETP.GE.OR P0, PT, R24, UR6, P0 ;  /* 0x0000000618007c0c */ /* 0x000fda0008706670 */
[----:B------:R-:W-:Y:S05]  /*01c0*/  @P0 BRA `(.L_x_1) ;  /* 0x00000020009c0947 */ /* 0x000fea0003800000 */
[----:B------:R-:W-:Y:S01]  /*01d0*/  UISETP.LT.AND UP0, UPT, UR4, UR5, UPT ;  /* 0x000000050400728c */ /* 0x000fe2000bf01270 */
[----:B------:R-:W-:-:S03]  /*01e0*/  IMAD.MOV.U32 R11, RZ, RZ, RZ ;  /* 0x000000ffff0b7224 */ /* 0x000fc600078e00ff */
[----:B------:R-:W-:-:S04]  /*01f0*/  USEL UR4, UR4, UR5, UP0 ;  /* 0x0000000504047287 */ /* 0x000fc80008000000 */
[----:B------:R-:W-:Y:S02]  /*0200*/  UISETP.GE.AND UP0, UPT, UR4, 0x1, UPT ;  /* 0x000000010400788c */ /* 0x000fe4000bf06270 */
[----:B------:R-:W-:-:S04]  /*0210*/  ISETP.LT.AND P0, PT, RZ, UR4, PT ;  /* 0x00000004ff007c0c */ /* 0x000fc8000bf01270 */
[----:B------:R-:W-:-:S03]  /*0220*/  P2R R27, PR, RZ, 0x1 ;  /* 0x00000001ff1b7803 */ /* 0x000fc60000000000 */
[----:B------:R-:W-:Y:S06]  /*0230*/  BRA.U !UP0, `(.L_x_2) ;  /* 0x0000000d08507547 */ /* 0x000fec000b800000 */
[----:B------:R-:W-:Y:S01]  /*0240*/  VIADDMNMX R3, R18, 0x1, R17, !PT ;  /* 0x0000000112037846 */ /* 0x000fe20007800111 */
[----:B------:R-:W-:Y:S01]  /*0250*/  BSSY.RECONVERGENT B0, `(.L_x_2) ;  /* 0x00000d2000007945 */ /* 0x000fe20003800200 */
[----:B------:R-:W-:Y:S02]  /*0260*/  IMAD.MOV.U32 R11, RZ, RZ, RZ ;  /* 0x000000ffff0b7224 */ /* 0x000fe400078e00ff */
[C---:B------:R-:W-:Y:S01]  /*0270*/  IADD3 R4, PT, PT, -R3.reuse, R18, RZ ;  /* 0x0000001203047210 */ /* 0x040fe20007ffe1ff */
[----:B------:R-:W-:Y:S02]  /*0280*/  IMAD.IADD R0, R3, 0x1, -R18 ;  /* 0x0000000103007824 */ /* 0x000fe400078e0a12 */
[----:B------:R-:W-:Y:S01]  /*0290*/  IMAD.MOV.U32 R3, RZ, RZ, R19 ;  /* 0x000000ffff037224 */ /* 0x000fe200078e0013 */
[----:B------:R-:W-:Y:S02]  /*02a0*/  ISETP.GT.U32.AND P0, PT, R4, -0x8, PT ;  /* 0xfffffff80400780c */ /* 0x000fe40003f04070 */
[----:B------:R-:W-:-:S02]  /*02b0*/  LOP3.LUT R33, R0, 0x7, RZ, 0xc0, !PT ;  /* 0x0000000700217812 */ /* 0x000fc400078ec0ff */
[C---:B------:R-:W-:Y:S02]  /*02c0*/  LOP3.LUT R34, R0.reuse, 0x3, RZ, 0xc0, !PT ;  /* 0x0000000300227812 */ /* 0x040fe400078ec0ff */
[----:B------:R-:W-:-:S07]  /*02d0*/  LOP3.LUT R6, R0, 0xfffffff8, RZ, 0xc0, !PT ;  /* 0xfffffff800067812 */ /* 0x000fce00078ec0ff */
.L_x_7:
[----:B------:R-:W-:Y:S01]  /*02e0*/  IMAD.MOV.U32 R7, RZ, RZ, R3 ;  /* 0x000000ffff077224 */ /* 0x000fe200078e0003 */
[----:B------:R-:W-:Y:S01]  /*02f0*/  ISETP.NE.AND P3, PT, R33, RZ, PT ;  /* 0x000000ff2100720c */ /* 0x000fe20003f65270 */
[----:B------:R-:W-:Y:S02]  /*0300*/  VIADD R3, R3, 0x1 ;  /* 0x0000000103037836 */ /* 0x000fe40000000000 */
[----:B------:R-:W-:-:S03]  /*0310*/  IMAD.MOV.U32 R8, RZ, RZ, R18 ;  /* 0x000000ffff087224 */ /* 0x000fc600078e0012 */
[----:B------:R-:W-:Y:S01]  /*0320*/  ISETP.GE.AND P1, PT, R3, R24, PT ;  /* 0x000000180300720c */ /* 0x000fe20003f26270 */
[----:B------:R-:W-:-:S12]  /*0330*/  @P0 BRA `(.L_x_3) ;  /* 0x0000000400540947 */ /* 0x000fd80003800000 */
[----:B------:R-:W-:Y:S01]  /*0340*/  BSSY.RECONVERGENT B1, `(.L_x_3) ;  /* 0x0000054000017945 */ /* 0x000fe20003800200 */
[----:B------:R-:W-:Y:S01]  /*0350*/  IMAD.MOV.U32 R9, RZ, RZ, RZ ;  /* 0x000000ffff097224 */ /* 0x000fe200078e00ff */
[----:B------:R-:W-:-:S07]  /*0360*/  MOV R8, R18 ;  /* 0x0000001200087202 */ /* 0x000fce0000000f00 */
.L_x_4:
[----:B------:R-:W0:Y:S01]  /*0370*/  LDCU UR4, c[0x0][0x38c] ;  /* 0x00007180ff0477ac */ /* 0x000e220008000800 */
[----:B------:R-:W2:Y:S01]  /*0380*/  LDC.64 R4, c[0x0][0x380] ;  /* 0x0000e000ff047b82 */ /* 0x000ea20000000a00 */
[C---:B-1----:R-:W-:Y:S02]  /*0390*/  R2UR UR6, R22.reuse ;  /* 0x00000000160672ca */ /* 0x042fe400000e0000 */
[C---:B------:R-:W-:Y:S02]  /*03a0*/  R2UR UR7, R23.reuse ;  /* 0x00000000170772ca */ /* 0x040fe400000e0000 */
[C---:B------:R-:W-:Y:S02]  /*03b0*/  R2UR UR5, R23.reuse ;  /* 0x00000000170572ca */ /* 0x040fe400000e0000 */
[----:B------:R-:W-:Y:S02]  /*03c0*/  R2UR UR8, R22 ;  /* 0x00000000160872ca */ /* 0x000fe400000e0000 */
[----:B------:R-:W-:-:S02]  /*03d0*/  R2UR UR9, R23 ;  /* 0x00000000170972ca */ /* 0x000fc400000e0000 */
[C---:B------:R-:W-:Y:S02]  /*03e0*/  R2UR UR10, R22.reuse ;  /* 0x00000000160a72ca */ /* 0x040fe400000e0000 */
[----:B------:R-:W-:Y:S02]  /*03f0*/  R2UR UR11, R23 ;  /* 0x00000000170b72ca */ /* 0x000fe400000e0000 */
[C---:B------:R-:W-:Y:S01]  /*0400*/  R2UR UR12, R22.reuse ;  /* 0x00000000160c72ca */ /* 0x040fe200000e0000 */
[----:B0-----:R-:W-:Y:S01]  /*0410*/  IMAD R10, R7, UR4, R8 ;  /* 0x00000004070a7c24 */ /* 0x001fe2000f8e0208 */
[----:B------:R-:W-:Y:S02]  /*0420*/  R2UR UR4, R22 ;  /* 0x00000000160472ca */ /* 0x000fe400000e0000 */
[----:B------:R-:W-:Y:S01]  /*0430*/  R2UR UR13, R23 ;  /* 0x00000000170d72ca */ /* 0x000fe200000e0000 */
[----:B------:R-:W-:Y:S01]  /*0440*/  IMAD R13, R10, 0x3, RZ ;  /* 0x000000030a0d7824 */ /* 0x000fe200078e02ff */
[----:B------:R-:W-:-:S02]  /*0450*/  R2UR UR14, R22 ;  /* 0x00000000160e72ca */ /* 0x000fc400000e0000 */
[----:B------:R-:W-:Y:S01]  /*0460*/  R2UR UR15, R23 ;  /* 0x00000000170f72ca */ /* 0x000fe200000e0000 */
[----:B--2---:R-:W-:-:S05]  /*0470*/  IMAD.WIDE R4, R13, 0x4, R4 ;  /* 0x000000040d047825 */ /* 0x004fca00078e0204 */
[----:B------:R-:W2:Y:S04]  /*0480*/  LDG.E R10, desc[UR6][R4.64] ;  /* 0x00000006040a7981 */ /* 0x000ea8000c1e1900 */
[----:B------:R-:W2:Y:S04]  /*0490*/  LDG.E R13, desc[UR4][R4.64+0x4] ;  /* 0x00000404040d7981 */ /* 0x000ea8000c1e1900 */
[----:B------:R-:W2:Y:S04]  /*04a0*/  LDG.E R12, desc[UR8][R4.64+0x8] ;  /* 0x00000808040c7981 */ /* 0x000ea8000c1e1900 */
[----:B------:R-:W3:Y:S04]  /*04b0*/  LDG.E R14, desc[UR10][R4.64+0xc] ;  /* 0x00000c0a040e7981 */ /* 0x000ee8000c1e1900 */
[----:B------:R-:W3:Y:S04]  /*04c0*/  LDG.E R15, desc[UR12][R4.64+0x10] ;  /* 0x0000100c040f7981 */ /* 0x000ee8000c1e1900 */
[----:B------:R-:W3:Y:S04]  /*04d0*/  LDG.E R20, desc[UR14][R4.64+0x14] ;  /* 0x0000140e04147981 */ /* 0x000ee8000c1e1900 */
[----:B------:R-:W4:Y:S04]  /*04e0*/  LDG.E R21, desc[UR4][R4.64+0x18] ;  /* 0x0000180404157981 */ /* 0x000f28000c1e1900 */
[----:B------:R-:W4:Y:S04]  /*04f0*/  LDG.E R28, desc[UR6][R4.64+0x1c] ;  /* 0x00001c06041c7981 */ /* 0x000f28000c1e1900 */
[----:B------:R-:W4:Y:S04]  /*0500*/  LDG.E R29, desc[UR8][R4.64+0x20] ;  /* 0x00002008041d7981 */ /* 0x000f28000c1e1900 */
[----:B------:R-:W5:Y:S04]  /*0510*/  LDG.E R30, desc[UR10][R4.64+0x24] ;  /* 0x0000240a041e7981 */ /* 0x000f68000c1e1900 */
[----:B------:R-:W5:Y:S04]  /*0520*/  LDG.E R31, desc[UR12][R4.64+0x28] ;  /* 0x0000280c041f7981 */ /* 0x000f68000c1e1900 */
[----:B------:R-:W5:Y:S01]  /*0530*/  LDG.E R32, desc[UR14][R4.64+0x2c] ;  /* 0x00002c0e04207981 */ /* 0x000f62000c1e1900 */
[----:B------:R-:W-:-:S02]  /*0540*/  R2UR UR16, R22 ;  /* 0x00000000161072ca */ /* 0x000fc400000e0000 */
[C---:B------:R-:W-:Y:S02]  /*0550*/  R2UR UR17, R23.reuse ;  /* 0x00000000171172ca */ /* 0x040fe400000e0000 */
[C---:B------:R-:W-:Y:S02]  /*0560*/  R2UR UR18, R22.reuse ;  /* 0x00000000161272ca */ /* 0x040fe400000e0000 */
[C---:B------:R-:W-:Y:S02]  /*0570*/  R2UR UR19, R23.reuse ;  /* 0x00000000171372ca */ /* 0x040fe400000e0000 */
[C---:B------:R-:W-:Y:S02]  /*0580*/  R2UR UR20, R22.reuse ;  /* 0x00000000161472ca */ /* 0x040fe400000e0000 */
[----:B------:R-:W-:Y:S02]  /*0590*/  R2UR UR21, R23 ;  /* 0x00000000171572ca */ /* 0x000fe400000e0000 */
[----:B------:R-:W-:-:S02]  /*05a0*/  R2UR UR22, R22 ;  /* 0x00000000161672ca */ /* 0x000fc400000e0000 */
[C---:B------:R-:W-:Y:S02]  /*05b0*/  R2UR UR23, R23.reuse ;  /* 0x00000000171772ca */ /* 0x040fe400000e0000 */
[C---:B------:R-:W-:Y:S02]  /*05c0*/  R2UR UR24, R22.reuse ;  /* 0x00000000161872ca */ /* 0x040fe400000e0000 */
[C---:B------:R-:W-:Y:S02]  /*05d0*/  R2UR UR25, R23.reuse ;  /* 0x00000000171972ca */ /* 0x040fe400000e0000 */
[----:B------:R-:W-:Y:S02]  /*05e0*/  R2UR UR26, R22 ;  /* 0x00000000161a72ca */ /* 0x000fe400000e0000 */
[----:B------:R-:W-:Y:S01]  /*05f0*/  R2UR UR27, R23 ;  /* 0x00000000171b72ca */ /* 0x000fe200000e0000 */
[----:B------:R-:W5:Y:S04]  /*0600*/  LDG.E R35, desc[UR20][R4.64+0x50] ;  /* 0x0000501404237981 */ /* 0x000f68000c1e1900 */
[----:B------:R-:W5:Y:S04]  /*0610*/  LDG.E R36, desc[UR22][R4.64+0x54] ;  /* 0x0000541604247981 */ /* 0x000f68000c1e1900 */
[----:B------:R-:W5:Y:S04]  /*0620*/  LDG.E R37, desc[UR24][R4.64+0x58] ;  /* 0x0000581804257981 */ /* 0x000f68000c1e1900 */
[----:B------:R-:W5:Y:S01]  /*0630*/  LDG.E R38, desc[UR26][R4.64+0x5c] ;  /* 0x00005c1a04267981 */ /* 0x000f62000c1e1900 */
[----:B--2---:R-:W-:-:S03]  /*0640*/  IADD3 R10, PT, PT, R12, R13, R10 ;  /* 0x0000000d0c0a7210 */ /* 0x004fc60007ffe00a */
[----:B------:R-:W2:Y:S01]  /*0650*/  LDG.E R12, desc[UR4][R4.64+0x30] ;  /* 0x00003004040c7981 */ /* 0x000ea2000c1e1900 */
[----:B------:R-:W-:-:S03]  /*0660*/  I2FP.F32.S32 R10, R10 ;  /* 0x0000000a000a7245 */ /* 0x000fc60000201400 */
[----:B------:R-:W2:Y:S02]  /*0670*/  LDG.E R13, desc[UR6][R4.64+0x34] ;  /* 0x00003406040d7981 */ /* 0x000ea4000c1e1900 */
[----:B------:R-:W-:Y:S01]  /*0680*/  FADD R10, R10, R11 ;  /* 0x0000000b0a0a7221 */ /* 0x000fe20000000000 */
[----:B---3--:R-:W-:Y:S02]  /*0690*/  IADD3 R14, PT, PT, R20, R15, R14 ;  /* 0x0000000f140e7210 */ /* 0x008fe40007ffe00e */
[----:B------:R-:W2:Y:S04]  /*06a0*/  LDG.E R15, desc[UR8][R4.64+0x38] ;  /* 0x00003808040f7981 */ /* 0x000ea8000c1e1900 */
[----:B------:R-:W3:Y:S01]  /*06b0*/  LDG.E R20, desc[UR10][R4.64+0x3c] ;  /* 0x00003c0a04147981 */ /* 0x000ee2000c1e1900 */
[----:B----4-:R-:W-:-:S03]  /*06c0*/  IADD3 R21, PT, PT, R29, R28, R21 ;  /* 0x0000001c1d157210 */ /* 0x010fc60007ffe015 */
[----:B------:R-:W3:Y:S04]  /*06d0*/  LDG.E R29, desc[UR12][R4.64+0x40] ;  /* 0x0000400c041d7981 */ /* 0x000ee8000c1e1900 */
[----:B------:R-:W3:Y:S01]  /*06e0*/  LDG.E R28, desc[UR14][R4.64+0x44] ;  /* 0x0000440e041c7981 */ /* 0x000ee2000c1e1900 */
[----:B-----5:R-:W-:-:S03]  /*06f0*/  IADD3 R30, PT, PT, R32, R31, R30 ;  /* 0x0000001f201e7210 */ /* 0x020fc60007ffe01e */
[----:B------:R-:W4:Y:S04]  /*0700*/  LDG.E R31, desc[UR16][R4.64+0x48] ;  /* 0x00004810041f7981 */ /* 0x000f28000c1e1900 */
[----:B------:R0:W4:Y:S01]  /*0710*/  LDG.E R32, desc[UR18][R4.64+0x4c] ;  /* 0x00004c1204207981 */ /* 0x000122000c1e1900 */
[----:B------:R-:W-:Y:S02]  /*0720*/  I2FP.F32.S32 R11, R14 ;  /* 0x0000000e000b7245 */ /* 0x000fe40000201400 */
[----:B------:R-:W-:-:S03]  /*0730*/  I2FP.F32.S32 R21, R21 ;  /* 0x0000001500157245 */ /* 0x000fc60000201400 */
[----:B------:R-:W-:Y:S01]  /*0740*/  FADD R10, R10, R11 ;  /* 0x0000000b0a0a7221 */ /* 0x000fe20000000000 */
[----:B------:R-:W-:Y:S01]  /*0750*/  I2FP.F32.S32 R11, R30 ;  /* 0x0000001e000b7245 */ /* 0x000fe20000201400 */
[----:B------:R-:W-:Y:S02]  /*0760*/  VIADD R9, R9, 0x8 ;  /* 0x0000000809097836 */ /* 0x000fe40000000000 */
[----:B------:R-:W-:-:S03]  /*0770*/  FADD R10, R10, R21 ;  /* 0x000000150a0a7221 */ /* 0x000fc60000000000 */
[----:B------:R-:W-:Y:S01]  /*0780*/  ISETP.NE.AND P2, PT, R9, R6, PT ;  /* 0x000000060900720c */ /* 0x000fe20003f45270 */
[----:B------:R-:W-:Y:S01]  /*0790*/  FADD R10, R10, R11 ;  /* 0x0000000b0a0a7221 */ /* 0x000fe20000000000 */
[----:B------:R-:W-:Y:S01]  /*07a0*/  VIADD R8, R8, 0x8 ;  /* 0x0000000808087836 */ /* 0x000fe20000000000 */
[----:B------:R-:W-:-:S04]  /*07b0*/  IADD3 R36, PT, PT, R38, R37, R36 ;  /* 0x0000002526247210 */ /* 0x000fc80007ffe024 */
[----:B------:R-:W-:Y:S02]  /*07c0*/  I2FP.F32.S32 R11, R36 ;  /* 0x00000024000b7245 */ /* 0x000fe40000201400 */
[----:B--2---:R-:W-:-:S04]  /*07d0*/  IADD3 R12, PT, PT, R15, R13, R12 ;  /* 0x0000000d0f0c7210 */ /* 0x004fc80007ffe00c */
[----:B------:R-:W-:-:S05]  /*07e0*/  I2FP.F32.S32 R13, R12 ;  /* 0x0000000c000d7245 */ /* 0x000fca0000201400 */
[----:B------:R-:W-:Y:S01]  /*07f0*/  FADD R10, R10, R13 ;  /* 0x0000000d0a0a7221 */ /* 0x000fe20000000000 */
[----:B---3--:R-:W-:-:S04]  /*0800*/  IADD3 R20, PT, PT, R28, R29, R20 ;  /* 0x0000001d1c147210 */ /* 0x008fc80007ffe014 */
[----:B0-----:R-:W-:Y:S02]  /*0810*/  I2FP.F32.S32 R5, R20 ;  /* 0x0000001400057245 */ /* 0x001fe40000201400 */
[----:B----4-:R-:W-:-:S03]  /*0820*/  IADD3 R31, PT, PT, R35, R32, R31 ;  /* 0x00000020231f7210 */ /* 0x010fc60007ffe01f */
[----:B------:R-:W-:Y:S01]  /*0830*/  FADD R5, R10, R5 ;  /* 0x000000050a057221 */ /* 0x000fe20000000000 */
[----:B------:R-:W-:-:S05]  /*0840*/  I2FP.F32.S32 R4, R31 ;  /* 0x0000001f00047245 */ /* 0x000fca0000201400 */
[----:B------:R-:W-:-:S04]  /*0850*/  FADD R4, R5, R4 ;  /* 0x0000000405047221 */ /* 0x000fc80000000000 */
[----:B------:R-:W-:Y:S01]  /*0860*/  FADD R11, R4, R11 ;  /* 0x0000000b040b7221 */ /* 0x000fe20000000000 */
[----:B------:R-:W-:Y:S06]  /*0870*/  @P2 BRA `(.L_x_4) ;  /* 0xfffffff800bc2947 */ /* 0x000fec000383ffff */
[----:B------:R-:W-:Y:S05]  /*0880*/  BSYNC.RECONVERGENT B1 ;  /* 0x0000000000017941 */ /* 0x000fea0003800200 */
.L_x_3:
[----:B------:R-:W-:Y:S05]  /*0890*/  @!P3 BRA `(.L_x_5) ;  /* 0x0000000400b0b947 */ /* 0x000fea0003800000 */
[----:B------:R-:W-:Y:S01]  /*08a0*/  VIADD R4, R33, 0xffffffff ;  /* 0xffffffff21047836 */ /* 0x000fe20000000000 */
[----:B------:R-:W-:-:S04]  /*08b0*/  ISETP.NE.AND P3, PT, R34, RZ, PT ;  /* 0x000000ff2200720c */ /* 0x000fc80003f65270 */
[----:B------:R-:W-:-:S13]  /*08c0*/  ISETP.GE.U32.AND P2, PT, R4, 0x3, PT ;  /* 0x000000030400780c */ /* 0x000fda0003f46070 */
[----:B------:R-:W-:Y:S05]  /*08d0*/  @!P2 BRA `(.L_x_6) ;  /* 0x0000000000d8a947 */ /* 0x000fea0003800000 */
        /* <DEDUP_REMOVED lines=11> */
[C---:B------:R-:W-:Y:S02]  /*0990*/  R2UR UR4, R22.reuse ;  /* 0x00000000160472ca */ /* 0x040fe400000e0000 */
[----:B------:R-:W-:Y:S01]  /*09a0*/  R2UR UR13, R23 ;  /* 0x00000000170d72ca */ /* 0x000fe200000e0000 */
[----:B------:R-:W-:Y:S01]  /*09b0*/  IMAD R9, R9, 0x3, RZ ;  /* 0x0000000309097824 */ /* 0x000fe200078e02ff */
[----:B------:R-:W-:-:S02]  /*09c0*/  R2UR UR14, R22 ;  /* 0x00000000160e72ca */ /* 0x000fc400000e0000 */
[----:B------:R-:W-:Y:S01]  /*09d0*/  R2UR UR15, R23 ;  /* 0x00000000170f72ca */ /* 0x000fe200000e0000 */
[----:B--2---:R-:W-:Y:S01]  /*09e0*/  IMAD.WIDE R4, R9, 0x4, R4 ;  /* 0x0000000409047825 */ /* 0x004fe200078e0204 */
[C---:B------:R-:W-:Y:S02]  /*09f0*/  R2UR UR16, R22.reuse ;  /* 0x00000000161072ca */ /* 0x040fe400000e0000 */
[C---:B------:R-:W-:Y:S02]  /*0a00*/  R2UR UR17, R23.reuse ;  /* 0x00000000171172ca */ /* 0x040fe400000e0000 */
[C---:B------:R-:W-:Y:S01]  /*0a10*/  R2UR UR18, R22.reuse ;  /* 0x00000000161272ca */ /* 0x040fe200000e0000 */
[----:B------:R-:W2:Y:S01]  /*0a20*/  LDG.E R9, desc[UR4][R4.64] ;  /* 0x0000000404097981 */ /* 0x000ea2000c1e1900 */
[C---:B------:R-:W-:Y:S02]  /*0a30*/  R2UR UR19, R23.reuse ;  /* 0x00000000171372ca */ /* 0x040fe400000e0000 */
[----:B------:R-:W-:Y:S01]  /*0a40*/  R2UR UR20, R22 ;  /* 0x00000000161472ca */ /* 0x000fe200000e0000 */
[----:B------:R-:W2:Y:S01]  /*0a50*/  LDG.E R10, desc[UR6][R4.64+0x4] ;  /* 0x00000406040a7981 */ /* 0x000ea2000c1e1900 */
[----:B------:R-:W-:-:S02]  /*0a60*/  R2UR UR21, R23 ;  /* 0x00000000171572ca */ /* 0x000fc400000e0000 */
[C---:B------:R-:W-:Y:S01]  /*0a70*/  R2UR UR22, R22.reuse ;  /* 0x00000000161672ca */ /* 0x040fe200000e0000 */
[----:B------:R-:W2:Y:S01]  /*0a80*/  LDG.E R12, desc[UR8][R4.64+0x8] ;  /* 0x00000808040c7981 */ /* 0x000ea2000c1e1900 */
[C---:B------:R-:W-:Y:S02]  /*0a90*/  R2UR UR23, R23.reuse ;  /* 0x00000000171772ca */ /* 0x040fe400000e0000 */
[C---:B------:R-:W-:Y:S01]  /*0aa0*/  R2UR UR24, R22.reuse ;  /* 0x00000000161872ca */ /* 0x040fe200000e0000 */
[----:B------:R-:W3:Y:S01]  /*0ab0*/  LDG.E R13, desc[UR10][R4.64+0xc] ;  /* 0x00000c0a040d7981 */ /* 0x000ee2000c1e1900 */
[C---:B------:R-:W-:Y:S02]  /*0ac0*/  R2UR UR25, R23.reuse ;  /* 0x00000000171972ca */ /* 0x040fe400000e0000 */
[----:B------:R-:W-:Y:S01]  /*0ad0*/  R2UR UR26, R22 ;  /* 0x00000000161a72ca */ /* 0x000fe200000e0000 */
[----:B------:R-:W3:Y:S01]  /*0ae0*/  LDG.E R14, desc[UR12][R4.64+0x10] ;  /* 0x0000100c040e7981 */ /* 0x000ee2000c1e1900 */
[----:B------:R-:W-:-:S03]  /*0af0*/  R2UR UR27, R23 ;  /* 0x00000000171b72ca */ /* 0x000fc600000e0000 */
[----:B------:R-:W3:Y:S04]  /*0b00*/  LDG.E R15, desc[UR14][R4.64+0x14] ;  /* 0x0000140e040f7981 */ /* 0x000ee8000c1e1900 */
[----:B------:R-:W4:Y:S04]  /*0b10*/  LDG.E R20, desc[UR16][R4.64+0x18] ;  /* 0x0000181004147981 */ /* 0x000f28000c1e1900 */
[----:B------:R-:W4:Y:S04]  /*0b20*/  LDG.E R21, desc[UR18][R4.64+0x1c] ;  /* 0x00001c1204157981 */ /* 0x000f28000c1e1900 */
[----:B------:R-:W4:Y:S04]  /*0b30*/  LDG.E R28, desc[UR20][R4.64+0x20] ;  /* 0x00002014041c7981 */ /* 0x000f28000c1e1900 */
[----:B------:R-:W5:Y:S04]  /*0b40*/  LDG.E R29, desc[UR22][R4.64+0x24] ;  /* 0x00002416041d7981 */ /* 0x000f68000c1e1900 */
[----:B------:R-:W5:Y:S04]  /*0b50*/  LDG.E R30, desc[UR24][R4.64+0x28] ;  /* 0x00002818041e7981 */ /* 0x000f68000c1e1900 */
[----:B------:R-:W5:Y:S01]  /*0b60*/  LDG.E R31, desc[UR26][R4.64+0x2c] ;  /* 0x00002c1a041f7981 */ /* 0x000f62000c1e1900 */
[----:B------:R-:W-:Y:S01]  /*0b70*/  VIADD R8, R8, 0x4 ;  /* 0x0000000408087836 */ /* 0x000fe20000000000 */
[----:B--2---:R-:W-:-:S04]  /*0b80*/  IADD3 R9, PT, PT, R12, R10, R9 ;  /* 0x0000000a0c097210 */ /* 0x004fc80007ffe009 */
[----:B------:R-:W-:Y:S02]  /*0b90*/  I2FP.F32.S32 R10, R9 ;  /* 0x00000009000a7245 */ /* 0x000fe40000201400 */
[----:B---3--:R-:W-:-:S03]  /*0ba0*/  IADD3 R13, PT, PT, R15, R14, R13 ;  /* 0x0000000e0f0d7210 */ /* 0x008fc60007ffe00d */
[----:B------:R-:W-:Y:S01]  /*0bb0*/  FADD R10, R11, R10 ;  /* 0x0000000a0b0a7221 */ /* 0x000fe20000000000 */
[----:B------:R-:W-:Y:S02]  /*0bc0*/  I2FP.F32.S32 R13, R13 ;  /* 0x0000000d000d7245 */ /* 0x000fe40000201400 */
[----:B----4-:R-:W-:-:S03]  /*0bd0*/  IADD3 R20, PT, PT, R28, R21, R20 ;  /* 0x000000151c147210 */ /* 0x010fc60007ffe014 */
[----:B------:R-:W-:Y:S01]  /*0be0*/  FADD R10, R10, R13 ;  /* 0x0000000d0a0a7221 */ /* 0x000fe20000000000 */
[----:B------:R-:W-:Y:S02]  /*0bf0*/  I2FP.F32.S32 R9, R20 ;  /* 0x0000001400097245 */ /* 0x000fe40000201400 */
[----:B-----5:R-:W-:-:S03]  /*0c00*/  IADD3 R29, PT, PT, R31, R30, R29 ;  /* 0x0000001e1f1d7210 */ /* 0x020fc60007ffe01d */
[----:B------:R-:W-:Y:S01]  /*0c10*/  FADD R9, R10, R9 ;  /* 0x000000090a097221 */ /* 0x000fe20000000000 */
[----:B------:R-:W-:-:S05]  /*0c20*/  I2FP.F32.S32 R12, R29 ;  /* 0x0000001d000c7245 */ /* 0x000fca0000201400 */
[----:B------:R-:W-:-:S07]  /*0c30*/  FADD R11, R9, R12 ;  /* 0x0000000c090b7221 */ /* 0x000fce0000000000 */
.L_x_6:
[----:B------:R-:W-:Y:S05]  /*0c40*/  @!P3 BRA `(.L_x_5) ;  /* 0x0000000000c4b947 */ /* 0x000fea0003800000 */
[----:B------:R-:W-:Y:S02]  /*0c50*/  ISETP.NE.AND P2, PT, R34, 0x1, PT ;  /* 0x000000012200780c */ /* 0x000fe40003f45270 */
[----:B------:R-:W-:-:S11]  /*0c60*/  LOP3.LUT P3, RZ, R0, 0x1, RZ, 0xc0, !PT ;  /* 0x0000000100ff7812 */ /* 0x000fd6000786c0ff */
[----:B------:R-:W0:Y:S01]  /*0c70*/  @P2 LDC R9, c[0x0][0x38c] ;  /* 0x0000e300ff092b82 */ /* 0x000e220000000800 */
[C---:B-1----:R-:W-:Y:S02]  /*0c80*/  @P2 R2UR UR4, R22.reuse ;  /* 0x00000000160422ca */ /* 0x042fe400000e0000 */
[C---:B------:R-:W-:Y:S02]  /*0c90*/  @P2 R2UR UR5, R23.reuse ;  /* 0x00000000170522ca */ /* 0x040fe400000e0000 */
[C---:B------:R-:W-:Y:S02]  /*0ca0*/  @P2 R2UR UR6, R22.reuse ;  /* 0x00000000160622ca */ /* 0x040fe400000e0000 */
[C---:B------:R-:W-:Y:S01]  /*0cb0*/  @P2 R2UR UR7, R23.reuse ;  /* 0x00000000170722ca */ /* 0x040fe200000e0000 */
[----:B------:R-:W1:Y:S01]  /*0cc0*/  @P3 LDC R10, c[0x0][0x38c] ;  /* 0x0000e300ff0a3b82 */ /* 0x000e620000000800 */
[----:B------:R-:W-:Y:S02]  /*0cd0*/  @P2 R2UR UR8, R22 ;  /* 0x00000000160822ca */ /* 0x000fe400000e0000 */
[----:B------:R-:W-:-:S02]  /*0ce0*/  @P2 R2UR UR9, R23 ;  /* 0x00000000170922ca */ /* 0x000fc400000e0000 */
[C---:B------:R-:W-:Y:S02]  /*0cf0*/  @P2 R2UR UR10, R22.reuse ;  /* 0x00000000160a22ca */ /* 0x040fe400000e0000 */
[C---:B------:R-:W-:Y:S01]  /*0d00*/  @P2 R2UR UR11, R23.reuse ;  /* 0x00000000170b22ca */ /* 0x040fe200000e0000 */
[----:B------:R-:W2:Y:S01]  /*0d10*/  @P2 LDC.64 R4, c[0x0][0x380] ;  /* 0x0000e000ff042b82 */ /* 0x000ea20000000a00 */
[C---:B------:R-:W-:Y:S02]  /*0d20*/  @P2 R2UR UR12, R22.reuse ;  /* 0x00000000160c22ca */ /* 0x040fe400000e0000 */
[C---:B------:R-:W-:Y:S02]  /*0d30*/  @P2 R2UR UR13, R23.reuse ;  /* 0x00000000170d22ca */ /* 0x040fe400000e0000 */
[C---:B------:R-:W-:Y:S02]  /*0d40*/  @P2 R2UR UR14, R22.reuse ;  /* 0x00000000160e22ca */ /* 0x040fe400000e0000 */
[----:B------:R-:W-:Y:S01]  /*0d50*/  @P2 R2UR UR15, R23 ;  /* 0x00000000170f22ca */ /* 0x000fe200000e0000 */
[----:B------:R-:W3:Y:S01]  /*0d60*/  @P3 LDC.64 R12, c[0x0][0x380] ;  /* 0x0000e000ff0c3b82 */ /* 0x000ee20000000a00 */
[----:B0-----:R-:W-:Y:S01]  /*0d70*/  @P2 IMAD R9, R7, R9, R8 ;  /* 0x0000000907092224 */ /* 0x001fe200078e0208 */
[----:B------:R-:W-:Y:S01]  /*0d80*/  @P3 R2UR UR16, R22 ;  /* 0x00000000161032ca */ /* 0x000fe200000e0000 */
[----:B------:R-:W-:Y:S01]  /*0d90*/  @P2 VIADD R8, R8, 0x2 ;  /* 0x0000000208082836 */ /* 0x000fe20000000000 */
[----:B------:R-:W-:Y:S01]  /*0da0*/  @P3 R2UR UR17, R23 ;  /* 0x00000000171132ca */ /* 0x000fe200000e0000 */
[----:B------:R-:W-:Y:S01]  /*0db0*/  @P2 IMAD R9, R9, 0x3, RZ ;  /* 0x0000000309092824 */ /* 0x000fe200078e02ff */
[----:B------:R-:W-:Y:S01]  /*0dc0*/  @P3 R2UR UR18, R22 ;  /* 0x00000000161232ca */ /* 0x000fe200000e0000 */
[----:B-1----:R-:W-:Y:S01]  /*0dd0*/  @P3 IMAD R7, R7, R10, R8 ;  /* 0x0000000a07073224 */ /* 0x002fe200078e0208 */
[----:B------:R-:W-:-:S02]  /*0de0*/  @P3 R2UR UR19, R23 ;  /* 0x00000000171332ca */ /* 0x000fc400000e0000 */
[----:B------:R-:W-:Y:S02]  /*0df0*/  @P3 R2UR UR20, R22 ;  /* 0x00000000161432ca */ /* 0x000fe400000e0000 */
[----:B------:R-:W-:Y:S01]  /*0e00*/  @P3 R2UR UR21, R23 ;  /* 0x00000000171532ca */ /* 0x000fe200000e0000 */
[----:B--2---:R-:W-:-:S04]  /*0e10*/  @P2 IMAD.WIDE R8, R9, 0x4, R4 ;  /* 0x0000000409082825 */ /* 0x004fc800078e0204 */
[----:B------:R-:W-:Y:S01]  /*0e20*/  @P3 IMAD R5, R7, 0x3, RZ ;  /* 0x0000000307053824 */ /* 0x000fe200078e02ff */
[----:B------:R-:W2:Y:S03]  /*0e30*/  @P2 LDG.E R14, desc[UR6][R8.64+0x4] ;  /* 0x00000406080e2981 */ /* 0x000ea6000c1e1900 */
[----:B---3--:R-:W-:Y:S01]  /*0e40*/  @P3 IMAD.WIDE R4, R5, 0x4, R12 ;  /* 0x0000000405043825 */ /* 0x008fe200078e020c */
[----:B------:R-:W2:Y:S04]  /*0e50*/  @P2 LDG.E R15, desc[UR8][R8.64+0x8] ;  /* 0x00000808080f2981 */ /* 0x000ea8000c1e1900 */
[----:B------:R-:W2:Y:S04]  /*0e60*/  @P2 LDG.E R13, desc[UR4][R8.64] ;  /* 0x00000004080d2981 */ /* 0x000ea8000c1e1900 */
[----:B------:R-:W3:Y:S04]  /*0e70*/  @P2 LDG.E R20, desc[UR10][R8.64+0xc] ;  /* 0x00000c0a08142981 */ /* 0x000ee8000c1e1900 */
[----:B------:R-:W3:Y:S04]  /*0e80*/  @P2 LDG.E R21, desc[UR12][R8.64+0x10] ;  /* 0x0000100c08152981 */ /* 0x000ee8000c1e1900 */
[----:B------:R-:W3:Y:S04]  /*0e90*/  @P2 LDG.E R28, desc[UR14][R8.64+0x14] ;  /* 0x0000140e081c2981 */ /* 0x000ee8000c1e1900 */
[----:B------:R-:W4:Y:S04]  /*0ea0*/  @P3 LDG.E R7, desc[UR16][R4.64] ;  /* 0x0000001004073981 */ /* 0x000f28000c1e1900 */
[----:B------:R-:W4:Y:S04]  /*0eb0*/  @P3 LDG.E R10, desc[UR18][R4.64+0x4] ;  /* 0x00000412040a3981 */ /* 0x000f28000c1e1900 */
[----:B------:R-:W4:Y:S01]  /*0ec0*/  @P3 LDG.E R12, desc[UR20][R4.64+0x8] ;  /* 0x00000814040c3981 */ /* 0x000f22000c1e1900 */
[----:B--2---:R-:W-:-:S04]  /*0ed0*/  @P2 IADD3 R13, PT, PT, R15, R14, R13 ;  /* 0x0000000e0f0d2210 */ /* 0x004fc80007ffe00d */
[----:B------:R-:W-:Y:S02]  /*0ee0*/  @P2 I2FP.F32.S32 R14, R13 ;  /* 0x0000000d000e2245 */ /* 0x000fe40000201400 */
[----:B---3--:R-:W-:-:S03]  /*0ef0*/  @P2 IADD3 R20, PT, PT, R28, R21, R20 ;  /* 0x000000151c142210 */ /* 0x008fc60007ffe014 */
[----:B------:R-:W-:Y:S01]  /*0f00*/  @P2 FADD R14, R11, R14 ;  /* 0x0000000e0b0e2221 */ /* 0x000fe20000000000 */
[----:B------:R-:W-:Y:S02]  /*0f10*/  @P2 I2FP.F32.S32 R13, R20 ;  /* 0x00000014000d2245 */ /* 0x000fe40000201400 */
[----:B----4-:R-:W-:-:S03]  /*0f20*/  @P3 IADD3 R7, PT, PT, R12, R10, R7 ;  /* 0x0000000a0c073210 */ /* 0x010fc60007ffe007 */
[----:B------:R-:W-:Y:S01]  /*0f30*/  @P2 FADD R11, R14, R13 ;  /* 0x0000000d0e0b2221 */ /* 0x000fe20000000000 */
[----:B------:R-:W-:-:S05]  /*0f40*/  @P3 I2FP.F32.S32 R10, R7 ;  /* 0x00000007000a3245 */ /* 0x000fca0000201400 */
[----:B------:R-:W-:-:S07]  /*0f50*/  @P3 FADD R11, R11, R10 ;  /* 0x0000000a0b0b3221 */ /* 0x000fce0000000000 */
.L_x_5:
[----:B------:R-:W-:Y:S05]  /*0f60*/  @!P1 BRA `(.L_x_7) ;  /* 0xfffffff000dc9947 */ /* 0x000fea000383ffff */
[----:B------:R-:W-:Y:S05]  /*0f70*/  BSYNC.RECONVERGENT B0 ;  /* 0x0000000000007941 */ /* 0x000fea0003800200 */
.L_x_2:
[----:B------:R-:W0:Y:S01]  /*0f80*/  LDCU.64 UR4, c[0x0][0x398] ;  /* 0x00007300ff0477ac */ /* 0x000e220008000a00 */
[----:B------:R-:W-:Y:S01]  /*0f90*/  BSSY.RECONVERGENT B2, `(.L_x_8) ;  /* 0x0000011000027945 */ /* 0x000fe20003800200 */
[----:B0-----:R-:W-:-:S04]  /*0fa0*/  UIMAD UR4, UR4, UR5, URZ ;  /* 0x00000005040472a4 */ /* 0x001fc8000f8e02ff */
[----:B------:R-:W-:-:S06]  /*0fb0*/  UIMAD UR4, UR4, 0x3, URZ ;  /* 0x00000003040478a4 */ /* 0x000fcc000f8e02ff */
[----:B------:R-:W-:-:S04]  /*0fc0*/  I2FP.F32.S32 R4, UR4 ;  /* 0x0000000400047c45 */ /* 0x000fc80008201400 */
[----:B------:R-:W0:Y:S08]  /*0fd0*/  MUFU.RCP R3, R4 ;  /* 0x0000000400037308 */ /* 0x000e300000001000 */
[----:B------:R-:W2:Y:S01]  /*0fe0*/  FCHK P0, R11, R4 ;  /* 0x000000040b007302 */ /* 0x000ea20000000000 */
[----:B0-----:R-:W-:-:S04]  /*0ff0*/  FFMA R0, -R4, R3, 1 ;  /* 0x3f80000004007423 */ /* 0x001fc80000000103 */
[----:B------:R-:W-:-:S04]  /*1000*/  FFMA R0, R3, R0, R3 ;  /* 0x0000000003007223 */ /* 0x000fc80000000003 */
[----:B------:R-:W-:-:S04]  /*1010*/  FFMA R3, R0, R11, RZ ;  /* 0x0000000b00037223 */ /* 0x000fc800000000ff */
[----:B------:R-:W-:-:S04]  /*1020*/  FFMA R6, -R4, R3, R11 ;  /* 0x0000000304067223 */ /* 0x000fc8000000010b */
[----:B------:R-:W-:Y:S01]  /*1030*/  FFMA R28, R0, R6, R3 ;  /* 0x00000006001c7223 */ /* 0x000fe20000000003 */
[----:B--2---:R-:W-:Y:S06]  /*1040*/  @!P0 BRA `(.L_x_9) ;  /* 0x0000000000148947 */ /* 0x004fec0003800000 */
[----:B------:R-:W-:Y:S01]  /*1050*/  IMAD.MOV.U32 R0, RZ, RZ, R4 ;  /* 0x000000ffff007224 */ /* 0x000fe200078e0004 */
[----:B------:R-:W-:Y:S01]  /*1060*/  MOV R4, 0x1090 ;  /* 0x0000109000047802 */ /* 0x000fe20000000f00 */
[----:B------:R-:W-:-:S07]  /*1070*/  IMAD.MOV.U32 R3, RZ, RZ, R11 ;  /* 0x000000ffff037224 */ /* 0x000fce00078e000b */
[----:B-1----:R-:W-:Y:S05]  /*1080*/  CALL.REL.NOINC `($__internal_1_$__cuda_sm3x_div_rn_noftz_f32_slowpath) ;  /* 0x0000005c00e47944 */ /* 0x002fea0003c00000 */
[----:B------:R-:W-:-:S07]  /*1090*/  MOV R28, R0 ;  /* 0x00000000001c7202 */ /* 0x000fce0000000f00 */
.L_x_9:
[----:B------:R-:W-:Y:S05]  /*10a0*/  BSYNC.RECONVERGENT B2 ;  /* 0x0000000000027941 */ /* 0x000fea0003800200 */
.L_x_8:
[----:B------:R-:W-:-:S13]  /*10b0*/  ISETP.NE.AND P0, PT, R26, RZ, PT ;  /* 0x000000ff1a00720c */ /* 0x000fda0003f05270 */
[----:B------:R-:W-:Y:S05]  /*10c0*/  @!P0 BRA `(.L_x_10) ;  /* 0x0000000000348947 */ /* 0x000fea0003800000 */
[----:B------:R-:W0:Y:S01]  /*10d0*/  LDCU UR4, c[0x0][0x3a8] ;  /* 0x00007500ff0477ac */ /* 0x000e220008000800 */
[----:B------:R-:W-:Y:S01]  /*10e0*/  MOV R3, 0x0 ;  /* 0x0000000000037802 */ /* 0x000fe20000000f00 */
[----:B------:R-:W-:Y:S02]  /*10f0*/  IMAD.MOV.U32 R6, RZ, RZ, R2 ;  /* 0x000000ffff067224 */ /* 0x000fe400078e0002 */
[----:B------:R-:W-:Y:S01]  /*1100*/  IMAD.MOV.U32 R7, RZ, RZ, R16 ;  /* 0x000000ffff077224 */ /* 0x000fe200078e0010 */
[----:B------:R2:W3:Y:S01]  /*1110*/  LDC.64 R10, c[0x4][R3] ;  /* 0x01000000030a7b82 */ /* 0x0004e20000000a00 */
[----:B0-----:R-:W-:Y:S01]  /*1120*/  FADD R0, -R28, UR4 ;  /* 0x000000041c007e21 */ /* 0x001fe20008000100 */
[----:B------:R-:W0:Y:S03]  /*1130*/  LDCU.64 UR4, c[0x4][0x18] ;  /* 0x01000300ff0477ac */ /* 0x000e260008000a00 */
[----:B------:R-:W4:Y:S02]  /*1140*/  F2F.F64.F32 R8, |R0| ;  /* 0x4000000000087310 */ /* 0x000f240000201800 */
[----:B----4-:R2:W-:Y:S01]  /*1150*/  STL.64 [R1], R8 ;  /* 0x0000000801007387 */ /* 0x0105e20000100a00 */
[----:B0-----:R-:W-:-:S02]  /*1160*/  IMAD.U32 R4, RZ, RZ, UR4 ;  /* 0x00000004ff047e24 */ /* 0x001fc4000f8e00ff */
[----:B------:R-:W-:-:S07]  /*1170*/  IMAD.U32 R5, RZ, RZ, UR5 ;  /* 0x00000005ff057e24 */ /* 0x000fce000f8e00ff */
[----:B------:R-:W-:-:S07]  /*1180*/  LEPC R20, `(.L_x_10) ;  /* 0x000000001014794e */ /* 0x000fce0000000000 */
[----:B-123--:R-:W-:Y:S05]  /*1190*/  CALL.ABS.NOINC R10 ;  /* 0x000000000a007343 */ /* 0x00efea0003c00000 */
.L_x_10:
[----:B------:R-:W0:Y:S01]  /*11a0*/  LDCU UR5, c[0x0][0x3a8] ;  /* 0x00007500ff0577ac */ /* 0x000e220008000800 */
[----:B------:R-:W-:Y:S01]  /*11b0*/  BSSY.RECONVERGENT B6, `(.L_x_1) ;  /* 0x0000128000067945 */ /* 0x000fe20003800200 */
[----:B------:R-:W2:Y:S01]  /*11c0*/  LDCU UR4, c[0x0][0x3b0] ;  /* 0x00007600ff0477ac */ /* 0x000ea20008000800 */
[----:B0-----:R-:W-:-:S05]  /*11d0*/  FADD R8, -R28, UR5 ;  /* 0x000000051c087e21 */ /* 0x001fca0008000100 */
[----:B--2---:R-:W-:-:S13]  /*11e0*/  FSETP.GEU.AND P0, PT, |R8|, UR4, PT ;  /* 0x0000000408007c0b */ /* 0x004fda000bf0e200 */
[----:B------:R-:W-:Y:S05]  /*11f0*/  @P0 BRA `(.L_x_11) ;  /* 0x00000010008c0947 */ /* 0x000fea0003800000 */
[----:B------:R-:W-:-:S13]  /*1200*/  ISETP.NE.AND P6, PT, R26, RZ, PT ;  /* 0x000000ff1a00720c */ /* 0x000fda0003fc5270 */
[----:B------:R-:W-:Y:S05]  /*1210*/  @!P6 BRA `(.L_x_12) ;  /* 0x00000000002ce947 */ /* 0x000fea0003800000 */
[----:B------:R-:W0:Y:S01]  /*1220*/  F2F.F64.F32 R8, |R8| ;  /* 0x4000000800087310 */ /* 0x000e220000201800 */
[----:B------:R-:W-:Y:S01]  /*1230*/  MOV R0, 0x0 ;  /* 0x0000000000007802 */ /* 0x000fe20000000f00 */
[----:B------:R-:W2:Y:S01]  /*1240*/  LDCU.64 UR4, c[0x4][0x18] ;  /* 0x01000300ff0477ac */ /* 0x000ea20008000a00 */
[----:B------:R-:W-:Y:S01]  /*1250*/  IMAD.MOV.U32 R6, RZ, RZ, R2 ;  /* 0x000000ffff067224 */ /* 0x000fe200078e0002 */
[----:B------:R-:W-:Y:S01]  /*1260*/  MOV R7, R16 ;  /* 0x0000001000077202 */ /* 0x000fe20000000f00 */
[----:B------:R3:W4:Y:S01]  /*1270*/  LDC.64 R10, c[0x4][R0] ;  /* 0x01000000000a7b82 */ /* 0x0007220000000a00 */
[----:B0-----:R3:W-:Y:S01]  /*1280*/  STL.64 [R1], R8 ;  /* 0x0000000801007387 */ /* 0x0017e20000100a00 */
[----:B--2---:R-:W-:Y:S02]  /*1290*/  IMAD.U32 R4, RZ, RZ, UR4 ;  /* 0x00000004ff047e24 */ /* 0x004fe4000f8e00ff */
[----:B------:R-:W-:-:S07]  /*12a0*/  IMAD.U32 R5, RZ, RZ, UR5 ;  /* 0x00000005ff057e24 */ /* 0x000fce000f8e00ff */
[----:B------:R-:W-:-:S07]  /*12b0*/  LEPC R20, `(.L_x_12) ;  /* 0x000000001014794e */ /* 0x000fce0000000000 */
[----:B-1-34-:R-:W-:Y:S05]  /*12c0*/  CALL.ABS.NOINC R10 ;  /* 0x000000000a007343 */ /* 0x01afea0003c00000 */
.L_x_12:
[----:B------:R-:W-:Y:S01]  /*12d0*/  ISETP.NE.AND P6, PT, R27, RZ, PT ;  /* 0x000000ff1b00720c */ /* 0x000fe20003fc5270 */
[----:B------:R-:W-:-:S12]  /*12e0*/  IMAD.MOV.U32 R15, RZ, RZ, RZ ;  /* 0x000000ffff0f7224 */ /* 0x000fd800078e00ff */
[----:B------:R-:W-:Y:S05]  /*12f0*/  @!P6 BRA `(.L_x_13) ;  /* 0x0000000c0080e947 */ /* 0x000fea0003800000 */
[C---:B------:R-:W-:Y:S01]  /*1300*/  VIADDMNMX R17, R18.reuse, 0x1, R17, !PT ;  /* 0x0000000112117846 */ /* 0x040fe20007800111 */
[----:B------:R-:W-:Y:S01]  /*1310*/  BSSY.RECONVERGENT B0, `(.L_x_13) ;  /* 0x00000de000007945 */ /* 0x000fe20003800200 */
[----:B------:R-:W-:Y:S02]  /*1320*/  IMAD.MOV.U32 R15, RZ, RZ, RZ ;  /* 0x000000ffff0f7224 */ /* 0x000fe400078e00ff */
[----:B------:R-:W-:Y:S02]  /*1330*/  IMAD.MOV.U32 R3, RZ, RZ, R19 ;  /* 0x000000ffff037224 */ /* 0x000fe400078e0013 */
[----:B------:R-:W-:-:S05]  /*1340*/  IMAD.IADD R0, R18, 0x1, -R17 ;  /* 0x0000000112007824 */ /* 0x000fca00078e0a11 */
[----:B------:R-:W-:Y:S01]  /*1350*/  ISETP.GT.U32.AND P1, PT, R0, -0x4, PT ;  /* 0xfffffffc0000780c */ /* 0x000fe20003f24070 */
[----:B------:R-:W-:-:S05]  /*1360*/  IMAD.IADD R0, R17, 0x1, -R18 ;  /* 0x0000000111007824 */ /* 0x000fca00078e0a12 */
[C---:B------:R-:W-:Y:S02]  /*1370*/  LOP3.LUT R31, R0.reuse, 0x3, RZ, 0xc0, !PT ;  /* 0x00000003001f7812 */ /* 0x040fe400078ec0ff */
[----:B------:R-:W-:-:S07]  /*1380*/  LOP3.LUT R8, R0, 0xfffffffc, RZ, 0xc0, !PT ;  /* 0xfffffffc00087812 */ /* 0x000fce00078ec0ff */
.L_x_18:
[----:B------:R-:W-:Y:S01]  /*1390*/  IMAD.MOV.U32 R9, RZ, RZ, R3 ;  /* 0x000000ffff097224 */ /* 0x000fe200078e0003 */
[----:B------:R-:W-:Y:S01]  /*13a0*/  ISETP.NE.AND P3, PT, R31, RZ, PT ;  /* 0x000000ff1f00720c */ /* 0x000fe20003f65270 */
[C---:B------:R-:W-:Y:S01]  /*13b0*/  IMAD.IADD R10, R3.reuse, 0x1, -R19 ;  /* 0x00000001030a7824 */ /* 0x040fe200078e0a13 */
[----:B------:R-:W-:Y:S01]  /*13c0*/  IADD3 R3, PT, PT, R3, 0x1, RZ ;  /* 0x0000000103037810 */ /* 0x000fe20007ffe0ff */
[----:B------:R-:W-:-:S03]  /*13d0*/  IMAD.MOV.U32 R11, RZ, RZ, R18 ;  /* 0x000000ffff0b7224 */ /* 0x000fc600078e0012 */
[----:B------:R-:W-:Y:S01]  /*13e0*/  ISETP.GE.AND P0, PT, R3, R24, PT ;  /* 0x000000180300720c */ /* 0x000fe20003f06270 */
[----:B------:R-:W-:-:S12]  /*13f0*/  @P1 BRA `(.L_x_14) ;  /* 0x00000004009c1947 */ /* 0x000fd80003800000 */
[----:B------:R-:W-:Y:S01]  /*1400*/  BSSY.RECONVERGENT B1, `(.L_x_14) ;  /* 0x0000066000017945 */ /* 0x000fe20003800200 */
[----:B------:R-:W-:Y:S02]  /*1410*/  IMAD.MOV.U32 R13, RZ, RZ, RZ ;  /* 0x000000ffff0d7224 */ /* 0x000fe400078e00ff */
[----:B------:R-:W-:-:S07]  /*1420*/  IMAD.MOV.U32 R11, RZ, RZ, R18 ;  /* 0x000000ffff0b7224 */ /* 0x000fce00078e0012 */
.L_x_15:
[----:B------:R-:W0:Y:S01]  /*1430*/  LDCU UR4, c[0x0][0x38c] ;  /* 0x00007180ff0477ac */ /* 0x000e220008000800 */
[----:B------:R-:W2:Y:S01]  /*1440*/  LDC.64 R4, c[0x0][0x380] ;  /* 0x0000e000ff047b82 */ /* 0x000ea20000000a00 */
[----:B------:R-:W-:Y:S01]  /*1450*/  IMAD.IADD R17, R11, 0x1, -R18 ;  /* 0x000000010b117824 */ /* 0x000fe200078e0a12 */
[C---:B-1----:R-:W-:Y:S01]  /*1460*/  R2UR UR6, R22.reuse ;  /* 0x00000000160672ca */ /* 0x042fe200000e0000 */
[----:B------:R-:W1:Y:S01]  /*1470*/  LDCU UR5, c[0x0][0x39c] ;  /* 0x00007380ff0577ac */ /* 0x000e620008000800 */
[C---:B------:R-:W-:Y:S02]  /*1480*/  R2UR UR7, R23.reuse ;  /* 0x00000000170772ca */ /* 0x040fe400000e0000 */
[----:B------:R-:W-:Y:S02]  /*1490*/  R2UR UR8, R22 ;  /* 0x00000000160872ca */ /* 0x000fe400000e0000 */
[----:B------:R-:W3:Y:S01]  /*14a0*/  LDC.64 R6, c[0x0][0x390] ;  /* 0x0000e400ff067b82 */ /* 0x000ee20000000a00 */
[----:B------:R-:W-:-:S02]  /*14b0*/  R2UR UR9, R23 ;  /* 0x00000000170972ca */ /* 0x000fc400000e0000 */
[C---:B------:R-:W-:Y:S02]  /*14c0*/  R2UR UR10, R22.reuse ;  /* 0x00000000160a72ca */ /* 0x040fe400000e0000 */
[----:B------:R-:W-:Y:S02]  /*14d0*/  R2UR UR11, R23 ;  /* 0x00000000170b72ca */ /* 0x000fe400000e0000 */
[C---:B------:R-:W-:Y:S01]  /*14e0*/  R2UR UR12, R22.reuse ;  /* 0x00000000160c72ca */ /* 0x040fe200000e0000 */
[----:B0-----:R-:W-:Y:S01]  /*14f0*/  IMAD R12, R9, UR4, R11 ;  /* 0x00000004090c7c24 */ /* 0x001fe2000f8e020b */
[----:B------:R-:W-:Y:S02]  /*1500*/  R2UR UR4, R22 ;  /* 0x00000000160472ca */ /* 0x000fe400000e0000 */
[C---:B------:R-:W-:Y:S01]  /*1510*/  R2UR UR13, R23.reuse ;  /* 0x00000000170d72ca */ /* 0x040fe200000e0000 */
[----:B-1----:R-:W-:Y:S01]  /*1520*/  IMAD R17, R10, UR5, R17 ;  /* 0x000000050a117c24 */ /* 0x002fe2000f8e0211 */
[----:B------:R-:W-:Y:S01]  /*1530*/  R2UR UR5, R23 ;  /* 0x00000000170572ca */ /* 0x000fe200000e0000 */
[----:B------:R-:W-:-:S02]  /*1540*/  IMAD R21, R12, 0x3, RZ ;  /* 0x000000030c157824 */ /* 0x000fc400078e02ff */
[----:B------:R-:W-:Y:S02]  /*1550*/  IMAD R17, R17, 0x3, RZ ;  /* 0x0000000311117824 */ /* 0x000fe400078e02ff */
[----:B--2---:R-:W-:-:S04]  /*1560*/  IMAD.WIDE R4, R21, 0x4, R4 ;  /* 0x0000000415047825 */ /* 0x004fc800078e0204 */
[----:B---3--:R-:W-:Y:S01]  /*1570*/  IMAD.WIDE R6, R17, 0x4, R6 ;  /* 0x0000000411067825 */ /* 0x008fe200078e0206 */
[----:B------:R-:W2:Y:S04]  /*1580*/  LDG.E R12, desc[UR6][R4.64] ;  /* 0x00000006040c7981 */ /* 0x000ea8000c1e1900 */
[----:B------:R-:W2:Y:S04]  /*1590*/  LDG.E R17, desc[UR8][R6.64] ;  /* 0x0000000806117981 */ /* 0x000ea8000c1e1900 */
[----:B------:R-:W3:Y:S04]  /*15a0*/  LDG.E R14, desc[UR4][R4.64+0x4] ;  /* 0x00000404040e7981 */ /* 0x000ee8000c1e1900 */
[----:B------:R-:W3:Y:S04]  /*15b0*/  LDG.E R21, desc[UR10][R6.64+0x4] ;  /* 0x0000040a06157981 */ /* 0x000ee8000c1e1900 */
[----:B------:R-:W4:Y:S04]  /*15c0*/  LDG.E R20, desc[UR12][R4.64+0x8] ;  /* 0x0000080c04147981 */ /* 0x000f28000c1e1900 */
[----:B------:R-:W4:Y:S04]  /*15d0*/  LDG.E R25, desc[UR6][R6.64+0x8] ;  /* 0x0000080606197981 */ /* 0x000f28000c1e1900 */
[----:B------:R-:W5:Y:S04]  /*15e0*/  LDG.E R27, desc[UR4][R4.64+0xc] ;  /* 0x00000c04041b7981 */ /* 0x000f68000c1e1900 */
[----:B------:R-:W5:Y:S04]  /*15f0*/  LDG.E R28, desc[UR6][R6.64+0xc] ;  /* 0x00000c06061c7981 */ /* 0x000f68000c1e1900 */
[----:B------:R-:W5:Y:S04]  /*1600*/  LDG.E R29, desc[UR8][R4.64+0x10] ;  /* 0x00001008041d7981 */ /* 0x000f68000c1e1900 */
[----:B------:R-:W5:Y:S01]  /*1610*/  LDG.E R30, desc[UR10][R6.64+0x10] ;  /* 0x0000100a061e7981 */ /* 0x000f62000c1e1900 */
[----:B------:R-:W-:-:S02]  /*1620*/  R2UR UR14, R22 ;  /* 0x00000000160e72ca */ /* 0x000fc400000e0000 */
[C---:B------:R-:W-:Y:S01]  /*1630*/  R2UR UR15, R23.reuse ;  /* 0x00000000170f72ca */ /* 0x040fe200000e0000 */
[----:B------:R-:W5:Y:S01]  /*1640*/  LDG.E R37, desc[UR6][R6.64+0x2c] ;  /* 0x00002c0606257981 */ /* 0x000f62000c1e1900 */
[C---:B------:R-:W-:Y:S02]  /*1650*/  R2UR UR16, R22.reuse ;  /* 0x00000000161072ca */ /* 0x040fe400000e0000 */
[C---:B------:R-:W-:Y:S02]  /*1660*/  R2UR UR17, R23.reuse ;  /* 0x00000000171172ca */ /* 0x040fe400000e0000 */
[C---:B------:R-:W-:Y:S02]  /*1670*/  R2UR UR18, R22.reuse ;  /* 0x00000000161272ca */ /* 0x040fe400000e0000 */
[----:B------:R-:W-:Y:S02]  /*1680*/  R2UR UR19, R23 ;  /* 0x00000000171372ca */ /* 0x000fe400000e0000 */
[----:B------:R-:W-:-:S02]  /*1690*/  R2UR UR20, R22 ;  /* 0x00000000161472ca */ /* 0x000fc400000e0000 */
[C---:B------:R-:W-:Y:S01]  /*16a0*/  R2UR UR21, R23.reuse ;  /* 0x00000000171572ca */ /* 0x040fe200000e0000 */
[----:B------:R-:W5:Y:S01]  /*16b0*/  LDG.E R32, desc[UR14][R6.64+0x1c] ;  /* 0x00001c0e06207981 */ /* 0x000f62000c1e1900 */
[C---:B------:R-:W-:Y:S02]  /*16c0*/  R2UR UR22, R22.reuse ;  /* 0x00000000161672ca */ /* 0x040fe400000e0000 */
[C---:B------:R-:W-:Y:S02]  /*16d0*/  R2UR UR23, R23.reuse ;  /* 0x00000000171772ca */ /* 0x040fe400000e0000 */
[C---:B------:R-:W-:Y:S02]  /*16e0*/  R2UR UR24, R22.reuse ;  /* 0x00000000161872ca */ /* 0x040fe400000e0000 */
[----:B------:R-:W-:Y:S01]  /*16f0*/  R2UR UR25, R23 ;  /* 0x00000000171972ca */ /* 0x000fe200000e0000 */
[----:B------:R-:W5:Y:S01]  /*1700*/  LDG.E R34, desc[UR18][R6.64+0x20] ;  /* 0x0000201206227981 */ /* 0x000f62000c1e1900 */
[----:B------:R-:W-:-:S02]  /*1710*/  R2UR UR26, R22 ;  /* 0x00000000161a72ca */ /* 0x000fc400000e0000 */
[----:B------:R-:W-:Y:S01]  /*1720*/  R2UR UR27, R23 ;  /* 0x00000000171b72ca */ /* 0x000fe200000e0000 */
[----:B------:R-:W5:Y:S08]  /*1730*/  LDG.E R33, desc[UR20][R4.64+0x24] ;  /* 0x0000241404217981 */ /* 0x000f70000c1e1900 */
[----:B------:R0:W5:Y:S04]  /*1740*/  LDG.E R35, desc[UR24][R4.64+0x28] ;  /* 0x0000281804237981 */ /* 0x000168000c1e1900 */
[----:B------:R-:W5:Y:S01]  /*1750*/  LDG.E R36, desc[UR26][R4.64+0x2c] ;  /* 0x00002c1a04247981 */ /* 0x000f62000c1e1900 */
[----:B--2---:R-:W-:-:S05]  /*1760*/  IMAD.IADD R12, R12, 0x1, -R17 ;  /* 0x000000010c0c7824 */ /* 0x004fca00078e0a11 */
[----:B------:R-:W-:Y:S01]  /*1770*/  I2FP.F32.S32 R12, R12 ;  /* 0x0000000c000c7245 */ /* 0x000fe20000201400 */
[----:B---3--:R-:W-:-:S04]  /*1780*/  IMAD.IADD R14, R14, 0x1, -R21 ;  /* 0x000000010e0e7824 */ /* 0x008fc800078e0a15 */
[----:B------:R-:W-:Y:S01]  /*1790*/  FFMA R12, R12, R12, R15 ;  /* 0x0000000c0c0c7223 */ /* 0x000fe2000000000f */
[----:B------:R-:W2:Y:S01]  /*17a0*/  LDG.E R21, desc[UR12][R4.64+0x1c] ;  /* 0x00001c0c04157981 */ /* 0x000ea2000c1e1900 */
[----:B------:R-:W-:-:S03]  /*17b0*/  I2FP.F32.S32 R17, R14 ;  /* 0x0000000e00117245 */ /* 0x000fc60000201400 */
[----:B------:R-:W3:Y:S01]  /*17c0*/  LDG.E R14, desc[UR4][R4.64+0x14] ;  /* 0x00001404040e7981 */ /* 0x000ee2000c1e1900 */
[----:B----4-:R-:W-:Y:S02]  /*17d0*/  IMAD.IADD R20, R20, 0x1, -R25 ;  /* 0x0000000114147824 */ /* 0x010fe400078e0a19 */
[----:B------:R-:W-:Y:S01]  /*17e0*/  FFMA R12, R17, R17, R12 ;  /* 0x00000011110c7223 */ /* 0x000fe2000000000c */
[----:B------:R-:W4:Y:S02]  /*17f0*/  LDG.E R25, desc[UR16][R4.64+0x20] ;  /* 0x0000201004197981 */ /* 0x000f24000c1e1900 */
[----:B------:R-:W-:Y:S02]  /*1800*/  I2FP.F32.S32 R15, R20 ;  /* 0x00000014000f7245 */ /* 0x000fe40000201400 */
[----:B------:R-:W3:Y:S03]  /*1810*/  LDG.E R17, desc[UR8][R4.64+0x18] ;  /* 0x0000180804117981 */ /* 0x000ee6000c1e1900 */
[----:B------:R-:W-:Y:S01]  /*1820*/  FFMA R12, R15, R15, R12 ;  /* 0x0000000f0f0c7223 */ /* 0x000fe2000000000c */
[----:B------:R-:W3:Y:S04]  /*1830*/  LDG.E R20, desc[UR10][R6.64+0x18] ;  /* 0x0000180a06147981 */ /* 0x000ee8000c1e1900 */
[----:B------:R-:W3:Y:S01]  /*1840*/  LDG.E R15, desc[UR6][R6.64+0x14] ;  /* 0x00001406060f7981 */ /* 0x000ee2000c1e1900 */
[----:B-----5:R-:W-:-:S03]  /*1850*/  IADD3 R27, PT, PT, R27, -R28, RZ ;  /* 0x8000001c1b1b7210 */ /* 0x020fc60007ffe0ff */
[----:B------:R-:W5:Y:S01]  /*1860*/  LDG.E R28, desc[UR22][R6.64+0x24] ;  /* 0x00002416061c7981 */ /* 0x000f62000c1e1900 */
[----:B------:R-:W-:-:S03]  /*1870*/  IMAD.IADD R29, R29, 0x1, -R30 ;  /* 0x000000011d1d7824 */ /* 0x000fc600078e0a1e */
[----:B------:R-:W5:Y:S01]  /*1880*/  LDG.E R30, desc[UR4][R6.64+0x28] ;  /* 0x00002804061e7981 */ /* 0x000f62000c1e1900 */
[----:B------:R-:W-:Y:S02]  /*1890*/  I2FP.F32.S32 R27, R27 ;  /* 0x0000001b001b7245 */ /* 0x000fe40000201400 */
[----:B------:R-:W-:-:S03]  /*18a0*/  I2FP.F32.S32 R29, R29 ;  /* 0x0000001d001d7245 */ /* 0x000fc60000201400 */
[----:B------:R-:W-:-:S04]  /*18b0*/  FFMA R12, R27, R27, R12 ;  /* 0x0000001b1b0c7223 */ /* 0x000fc8000000000c */
[----:B------:R-:W-:Y:S01]  /*18c0*/  FFMA R12, R29, R29, R12 ;  /* 0x0000001d1d0c7223 */ /* 0x000fe2000000000c */
[----:B------:R-:W-:-:S05]  /*18d0*/  VIADD R13, R13, 0x4 ;  /* 0x000000040d0d7836 */ /* 0x000fca0000000000 */
[----:B------:R-:W-:Y:S01]  /*18e0*/  ISETP.NE.AND P2, PT, R13, R8, PT ;  /* 0x000000080d00720c */ /* 0x000fe20003f45270 */
[----:B------:R-:W-:Y:S01]  /*18f0*/  VIADD R11, R11, 0x4 ;  /* 0x000000040b0b7836 */ /* 0x000fe20000000000 */
[----:B------:R-:W-:Y:S01]  /*1900*/  IADD3 R36, PT, PT, R36, -R37, RZ ;  /* 0x8000002524247210 */ /* 0x000fe20007ffe0ff */
[----:B--2---:R-:W-:-:S05]  /*1910*/  IMAD.IADD R21, R21, 0x1, -R32 ;  /* 0x0000000115157824 */ /* 0x004fca00078e0a20 */
[----:B------:R-:W-:Y:S01]  /*1920*/  I2FP.F32.S32 R21, R21 ;  /* 0x0000001500157245 */ /* 0x000fe20000201400 */
[----:B----4-:R-:W-:Y:S02]  /*1930*/  IMAD.IADD R25, R25, 0x1, -R34 ;  /* 0x0000000119197824 */ /* 0x010fe400078e0a22 */
[----:B---3--:R-:W-:Y:S02]  /*1940*/  IMAD.IADD R17, R17, 0x1, -R20 ;  /* 0x0000000111117824 */ /* 0x008fe400078e0a14 */
[----:B------:R-:W-:-:S03]  /*1950*/  IMAD.IADD R14, R14, 0x1, -R15 ;  /* 0x000000010e0e7824 */ /* 0x000fc600078e0a0f */
[----:B------:R-:W-:Y:S02]  /*1960*/  I2FP.F32.S32 R17, R17 ;  /* 0x0000001100117245 */ /* 0x000fe40000201400 */
[----:B0-----:R-:W-:-:S05]  /*1970*/  I2FP.F32.S32 R5, R14 ;  /* 0x0000000e00057245 */ /* 0x001fca0000201400 */
[----:B------:R-:W-:Y:S01]  /*1980*/  FFMA R12, R5, R5, R12 ;  /* 0x00000005050c7223 */ /* 0x000fe2000000000c */
[----:B-----5:R-:W-:-:S03]  /*1990*/  IMAD.IADD R28, R33, 0x1, -R28 ;  /* 0x00000001211c7824 */ /* 0x020fc600078e0a1c */
[----:B------:R-:W-:Y:S01]  /*19a0*/  FFMA R12, R17, R17, R12 ;  /* 0x00000011110c7223 */ /* 0x000fe2000000000c */
[----:B------:R-:W-:Y:S01]  /*19b0*/  I2FP.F32.S32 R25, R25 ;  /* 0x0000001900197245 */ /* 0x000fe20000201400 */
[----:B------:R-:W-:Y:S02]  /*19c0*/  IMAD.IADD R30, R35, 0x1, -R30 ;  /* 0x00000001231e7824 */ /* 0x000fe400078e0a1e */
[----:B------:R-:W-:Y:S01]  /*19d0*/  FFMA R12, R21, R21, R12 ;  /* 0x00000015150c7223 */ /* 0x000fe2000000000c */
[----:B------:R-:W-:-:S03]  /*19e0*/  I2FP.F32.S32 R5, R28 ;  /* 0x0000001c00057245 */ /* 0x000fc60000201400 */
[----:B------:R-:W-:Y:S01]  /*19f0*/  FFMA R12, R25, R25, R12 ;  /* 0x00000019190c7223 */ /* 0x000fe2000000000c */
[----:B------:R-:W-:-:S03]  /*1a00*/  I2FP.F32.S32 R7, R30 ;  /* 0x0000001e00077245 */ /* 0x000fc60000201400 */
[----:B------:R-:W-:Y:S01]  /*1a10*/  FFMA R12, R5, R5, R12 ;  /* 0x00000005050c7223 */ /* 0x000fe2000000000c */
[----:B------:R-:W-:-:S03]  /*1a20*/  I2FP.F32.S32 R15, R36 ;  /* 0x00000024000f7245 */ /* 0x000fc60000201400 */
[----:B------:R-:W-:-:S04]  /*1a30*/  FFMA R12, R7, R7, R12 ;  /* 0x00000007070c7223 */ /* 0x000fc8000000000c */
[----:B------:R-:W-:Y:S01]  /*1a40*/  FFMA R15, R15, R15, R12 ;  /* 0x0000000f0f0f7223 */ /* 0x000fe2000000000c */
[----:B------:R-:W-:Y:S06]  /*1a50*/  @P2 BRA `(.L_x_15) ;  /* 0xfffffff800742947 */ /* 0x000fec000383ffff */
[----:B------:R-:W-:Y:S05]  /*1a60*/  BSYNC.RECONVERGENT B1 ;  /* 0x0000000000017941 */ /* 0x000fea0003800200 */
.L_x_14:
[----:B------:R-:W-:Y:S05]  /*1a70*/  @!P3 BRA `(.L_x_16) ;  /* 0x000000040098b947 */ /* 0x000fea0003800000 */
[----:B------:R-:W-:Y:S02]  /*1a80*/  ISETP.NE.AND P2, PT, R31, 0x1, PT ;  /* 0x000000011f00780c */ /* 0x000fe40003f45270 */
[----:B------:R-:W-:-:S11]  /*1a90*/  LOP3.LUT P3, RZ, R0, 0x1, RZ, 0xc0, !PT ;  /* 0x0000000100ff7812 */ /* 0x000fd6000786c0ff */
[----:B------:R-:W-:Y:S05]  /*1aa0*/  @!P2 BRA `(.L_x_17) ;  /* 0x0000000000f0a947 */ /* 0x000fea0003800000 */
        /* <DEDUP_REMOVED lines=17> */
[----:B------:R-:W-:Y:S01]  /*1bc0*/  IMAD R17, R12, 0x3, RZ ;  /* 0x000000030c117824 */ /* 0x000fe200078e02ff */
[C---:B------:R-:W-:Y:S01]  /*1bd0*/  R2UR UR14, R22.reuse ;  /* 0x00000000160e72ca */ /* 0x040fe200000e0000 */
[----:B------:R-:W-:Y:S01]  /*1be0*/  IMAD R13, R13, 0x3, RZ ;  /* 0x000000030d0d7824 */ /* 0x000fe200078e02ff */
[----:B------:R-:W-:Y:S01]  /*1bf0*/  R2UR UR15, R23 ;  /* 0x00000000170f72ca */ /* 0x000fe200000e0000 */
[----:B--2---:R-:W-:Y:S01]  /*1c00*/  IMAD.WIDE R4, R17, 0x4, R4 ;  /* 0x0000000411047825 */ /* 0x004fe200078e0204 */
[----:B------:R-:W-:-:S02]  /*1c10*/  R2UR UR16, R22 ;  /* 0x00000000161072ca */ /* 0x000fc400000e0000 */
[----:B------:R-:W-:Y:S01]  /*1c20*/  R2UR UR17, R23 ;  /* 0x00000000171172ca */ /* 0x000fe200000e0000 */
[----:B---3--:R-:W-:Y:S01]  /*1c30*/  IMAD.WIDE R6, R13, 0x4, R6 ;  /* 0x000000040d067825 */ /* 0x008fe200078e0206 */
[C---:B------:R-:W-:Y:S01]  /*1c40*/  R2UR UR18, R22.reuse ;  /* 0x00000000161272ca */ /* 0x040fe200000e0000 */
[----:B------:R-:W2:Y:S01]  /*1c50*/  LDG.E R12, desc[UR6][R4.64] ;  /* 0x00000006040c7981 */ /* 0x000ea2000c1e1900 */
[C---:B------:R-:W-:Y:S02]  /*1c60*/  R2UR UR19, R23.reuse ;  /* 0x00000000171372ca */ /* 0x040fe400000e0000 */
[----:B------:R-:W-:Y:S01]  /*1c70*/  R2UR UR20, R22 ;  /* 0x00000000161472ca */ /* 0x000fe200000e0000 */
[----:B------:R-:W2:Y:S01]  /*1c80*/  LDG.E R13, desc[UR8][R6.64] ;  /* 0x00000008060d7981 */ /* 0x000ea2000c1e1900 */
[----:B------:R-:W-:-:S03]  /*1c90*/  R2UR UR21, R23 ;  /* 0x00000000171572ca */ /* 0x000fc600000e0000 */
[----:B------:R-:W3:Y:S04]  /*1ca0*/  LDG.E R14, desc[UR4][R4.64+0x4] ;  /* 0x00000404040e7981 */ /* 0x000ee8000c1e1900 */
[----:B------:R-:W3:Y:S04]  /*1cb0*/  LDG.E R17, desc[UR10][R6.64+0x4] ;  /* 0x0000040a06117981 */ /* 0x000ee8000c1e1900 */
[----:B------:R-:W4:Y:S04]  /*1cc0*/  LDG.E R20, desc[UR12][R4.64+0x8] ;  /* 0x0000080c04147981 */ /* 0x000f28000c1e1900 */
[----:B------:R-:W4:Y:S04]  /*1cd0*/  LDG.E R21, desc[UR14][R6.64+0x8] ;  /* 0x0000080e06157981 */ /* 0x000f28000c1e1900 */
[----:B------:R-:W5:Y:S04]  /*1ce0*/  LDG.E R25, desc[UR16][R4.64+0xc] ;  /* 0x00000c1004197981 */ /* 0x000f68000c1e1900 */
[----:B------:R-:W5:Y:S04]  /*1cf0*/  LDG.E R28, desc[UR18][R6.64+0xc] ;  /* 0x00000c12061c7981 */ /* 0x000f68000c1e1900 */
[----:B------:R-:W5:Y:S04]  /*1d00*/  LDG.E R27, desc[UR20][R4.64+0x10] ;  /* 0x00001014041b7981 */ /* 0x000f68000c1e1900 */
[----:B------:R-:W5:Y:S04]  /*1d10*/  LDG.E R30, desc[UR6][R6.64+0x10] ;  /* 0x00001006061e7981 */ /* 0x000f68000c1e1900 */
[----:B------:R-:W5:Y:S04]  /*1d20*/  LDG.E R29, desc[UR4][R4.64+0x14] ;  /* 0x00001404041d7981 */ /* 0x000f68000c1e1900 */
[----:B------:R-:W5:Y:S01]  /*1d30*/  LDG.E R32, desc[UR8][R6.64+0x14] ;  /* 0x0000140806207981 */ /* 0x000f62000c1e1900 */
[----:B------:R-:W-:-:S02]  /*1d40*/  VIADD R11, R11, 0x2 ;  /* 0x000000020b0b7836 */ /* 0x000fc40000000000 */
[----:B--2---:R-:W-:-:S05]  /*1d50*/  IMAD.IADD R12, R12, 0x1, -R13 ;  /* 0x000000010c0c7824 */ /* 0x004fca00078e0a0d */
[----:B------:R-:W-:Y:S01]  /*1d60*/  I2FP.F32.S32 R12, R12 ;  /* 0x0000000c000c7245 */ /* 0x000fe20000201400 */
[----:B---3--:R-:W-:-:S04]  /*1d70*/  IMAD.IADD R14, R14, 0x1, -R17 ;  /* 0x000000010e0e7824 */ /* 0x008fc800078e0a11 */
[----:B------:R-:W-:Y:S01]  /*1d80*/  FFMA R12, R12, R12, R15 ;  /* 0x0000000c0c0c7223 */ /* 0x000fe2000000000f */
[----:B------:R-:W-:Y:S01]  /*1d90*/  I2FP.F32.S32 R13, R14 ;  /* 0x0000000e000d7245 */ /* 0x000fe20000201400 */
[----:B----4-:R-:W-:-:S04]  /*1da0*/  IMAD.IADD R20, R20, 0x1, -R21 ;  /* 0x0000000114147824 */ /* 0x010fc800078e0a15 */
[----:B------:R-:W-:Y:S01]  /*1db0*/  FFMA R12, R13, R13, R12 ;  /* 0x0000000d0d0c7223 */ /* 0x000fe2000000000c */
[----:B------:R-:W-:Y:S01]  /*1dc0*/  I2FP.F32.S32 R15, R20 ;  /* 0x00000014000f7245 */ /* 0x000fe20000201400 */
[----:B-----5:R-:W-:-:S04]  /*1dd0*/  IMAD.IADD R25, R25, 0x1, -R28 ;  /* 0x0000000119197824 */ /* 0x020fc800078e0a1c */
[----:B------:R-:W-:Y:S01]  /*1de0*/  FFMA R12, R15, R15, R12 ;  /* 0x0000000f0f0c7223 */ /* 0x000fe2000000000c */
[----:B------:R-:W-:Y:S02]  /*1df0*/  I2FP.F32.S32 R25, R25 ;  /* 0x0000001900197245 */ /* 0x000fe40000201400 */
[----:B------:R-:W-:-:S03]  /*1e00*/  IADD3 R27, PT, PT, R27, -R30, RZ ;  /* 0x8000001e1b1b7210 */ /* 0x000fc60007ffe0ff */
[----:B------:R-:W-:Y:S01]  /*1e10*/  FFMA R12, R25, R25, R12 ;  /* 0x00000019190c7223 */ /* 0x000fe2000000000c */
[----:B------:R-:W-:Y:S01]  /*1e20*/  I2FP.F32.S32 R27, R27 ;  /* 0x0000001b001b7245 */ /* 0x000fe20000201400 */
[----:B------:R-:W-:-:S04]  /*1e30*/  IMAD.IADD R29, R29, 0x1, -R32 ;  /* 0x000000011d1d7824 */ /* 0x000fc800078e0a20 */
[----:B------:R-:W-:Y:S01]  /*1e40*/  FFMA R12, R27, R27, R12 ;  /* 0x0000001b1b0c7223 */ /* 0x000fe2000000000c */
[----:B------:R-:W-:-:S05]  /*1e50*/  I2FP.F32.S32 R29, R29 ;  /* 0x0000001d001d7245 */ /* 0x000fca0000201400 */
[----:B------:R-:W-:-:S07]  /*1e60*/  FFMA R15, R29, R29, R12 ;  /* 0x0000001d1d0f7223 */ /* 0x000fce000000000c */
.L_x_17:
        /* <DEDUP_REMOVED lines=19> */
[----:B------:R-:W-:Y:S01]  /*1fa0*/  R2UR UR14, R22 ;  /* 0x00000000160e72ca */ /* 0x000fe200000e0000 */
[----:B------:R-:W-:Y:S01]  /*1fb0*/  IMAD R13, R13, 0x3, RZ ;  /* 0x000000030d0d7824 */ /* 0x000fe200078e02ff */
[----:B------:R-:W-:Y:S01]  /*1fc0*/  R2UR UR15, R23 ;  /* 0x00000000170f72ca */ /* 0x000fe200000e0000 */
[----:B--2---:R-:W-:-:S04]  /*1fd0*/  IMAD.WIDE R4, R9, 0x4, R4 ;  /* 0x0000000409047825 */ /* 0x004fc800078e0204 */
[----:B---3--:R-:W-:Y:S01]  /*1fe0*/  IMAD.WIDE R6, R13, 0x4, R6 ;  /* 0x000000040d067825 */ /* 0x008fe200078e0206 */
[----:B------:R-:W2:Y:S04]  /*1ff0*/  LDG.E R11, desc[UR8][R4.64+0x4] ;  /* 0x00000408040b7981 */ /* 0x000ea8000c1e1900 */
[----:B------:R-:W3:Y:S04]  /*2000*/  LDG.E R9, desc[UR4][R4.64] ;  /* 0x0000000404097981 */ /* 0x000ee8000c1e1900 */
[----:B------:R-:W3:Y:S04]  /*2010*/  LDG.E R10, desc[UR6][R6.64] ;  /* 0x00000006060a7981 */ /* 0x000ee8000c1e1900 */
[----:B------:R-:W2:Y:S04]  /*2020*/  LDG.E R12, desc[UR10][R6.64+0x4] ;  /* 0x0000040a060c7981 */ /* 0x000ea8000c1e1900 */
[----:B------:R-:W4:Y:S04]  /*2030*/  LDG.E R13, desc[UR12][R4.64+0x8] ;  /* 0x0000080c040d7981 */ /* 0x000f28000c1e1900 */
[----:B------:R-:W4:Y:S01]  /*2040*/  LDG.E R14, desc[UR14][R6.64+0x8] ;  /* 0x0000080e060e7981 */ /* 0x000f22000c1e1900 */
[----:B---3--:R-:W-:-:S02]  /*2050*/  IMAD.IADD R9, R9, 0x1, -R10 ;  /* 0x0000000109097824 */ /* 0x008fc400078e0a0a */
[----:B--2---:R-:W-:-:S03]  /*2060*/  IMAD.IADD R11, R11, 0x1, -R12 ;  /* 0x000000010b0b7824 */ /* 0x004fc600078e0a0c */
[----:B------:R-:W-:Y:S02]  /*2070*/  I2FP.F32.S32 R10, R9 ;  /* 0x00000009000a7245 */ /* 0x000fe40000201400 */
[----:B------:R-:W-:-:S03]  /*2080*/  I2FP.F32.S32 R11, R11 ;  /* 0x0000000b000b7245 */ /* 0x000fc60000201400 */
[----:B------:R-:W-:Y:S01]  /*2090*/  FFMA R10, R10, R10, R15 ;  /* 0x0000000a0a0a7223 */ /* 0x000fe2000000000f */
[----:B----4-:R-:W-:-:S03]  /*20a0*/  IMAD.IADD R13, R13, 0x1, -R14 ;  /* 0x000000010d0d7824 */ /* 0x010fc600078e0a0e */
[----:B------:R-:W-:Y:S02]  /*20b0*/  FFMA R10, R11, R11, R10 ;  /* 0x0000000b0b0a7223 */ /* 0x000fe4000000000a */
[----:B------:R-:W-:-:S05]  /*20c0*/  I2FP.F32.S32 R13, R13 ;  /* 0x0000000d000d7245 */ /* 0x000fca0000201400 */
[----:B------:R-:W-:-:S07]  /*20d0*/  FFMA R15, R13, R13, R10 ;  /* 0x0000000d0d0f7223 */ /* 0x000fce000000000a */
.L_x_16:
[----:B------:R-:W-:Y:S05]  /*20e0*/  @!P0 BRA `(.L_x_18) ;  /* 0xfffffff000a88947 */ /* 0x000fea000383ffff */
[----:B------:R-:W-:Y:S05]  /*20f0*/  BSYNC.RECONVERGENT B0 ;  /* 0x0000000000007941 */ /* 0x000fea0003800200 */
.L_x_13:
[----:B------:R-:W0:Y:S01]  /*2100*/  LDCU.64 UR4, c[0x0][0x398] ;  /* 0x00007300ff0477ac */ /* 0x000e220008000a00 */
[----:B------:R-:W-:Y:S01]  /*2110*/  BSSY.RECONVERGENT B2, `(.L_x_19) ;  /* 0x0000011000027945 */ /* 0x000fe20003800200 */
[----:B0-----:R-:W-:Y:S02]  /*2120*/  I2FP.F32.S32 R0, UR4 ;  /* 0x0000000400007c45 */ /* 0x001fe40008201400 */
[----:B------:R-:W-:-:S05]  /*2130*/  I2FP.F32.S32 R3, UR5 ;  /* 0x0000000500037c45 */ /* 0x000fca0008201400 */
[----:B------:R-:W-:-:S04]  /*2140*/  FMUL R0, R0, R3 ;  /* 0x0000000300007220 */ /* 0x000fc80000400000 */
[----:B------:R-:W-:-:S04]  /*2150*/  FMUL R4, R0, 3 ;  /* 0x4040000000047820 */ /* 0x000fc80000400000 */
        /* <DEDUP_REMOVED lines=8> */
[----:B------:R-:W-:Y:S01]  /*21e0*/  MOV R0, R4 ;  /* 0x0000000400007202 */ /* 0x000fe20000000f00 */
[----:B------:R-:W-:Y:S01]  /*21f0*/  IMAD.MOV.U32 R3, RZ, RZ, R15 ;  /* 0x000000ffff037224 */ /* 0x000fe200078e000f */
[----:B------:R-:W-:-:S07]  /*2200*/  MOV R4, 0x2220 ;  /* 0x0000222000047802 */ /* 0x000fce0000000f00 */
[----:B-1----:R-:W-:Y:S05]  /*2210*/  CALL.REL.NOINC `($__internal_1_$__cuda_sm3x_div_rn_noftz_f32_slowpath) ;  /* 0x0000004c00807944 */ /* 0x002fea0003c00000 */
.L_x_20:
[----:B------:R-:W-:Y:S05]  /*2220*/  BSYNC.RECONVERGENT B2 ;  /* 0x0000000000027941 */ /* 0x000fea0003800200 */
.L_x_19:
[----:B------:R-:W-:Y:S01]  /*2230*/  VIADD R4, R0, 0xf3000000 ;  /* 0xf300000000047836 */ /* 0x000fe20000000000 */
[----:B------:R0:W2:Y:S01]  /*2240*/  MUFU.RSQ R3, R0 ;  /* 0x0000000000037308 */ /* 0x0000a20000001400 */
[----:B------:R-:W-:Y:S03]  /*2250*/  BSSY.RECONVERGENT B0, `(.L_x_21) ;  /* 0x000000b000007945 */ /* 0x000fe60003800200 */
[----:B------:R-:W-:-:S13]  /*2260*/  ISETP.GT.U32.AND P0, PT, R4, 0x727fffff, PT ;  /* 0x727fffff0400780c */ /* 0x000fda0003f04070 */
[----:B0-2---:R-:W-:Y:S05]  /*2270*/  @!P0 BRA `(.L_x_22) ;  /* 0x0000000000108947 */ /* 0x005fea0003800000 */
[----:B------:R-:W-:-:S07]  /*2280*/  MOV R8, 0x22a0 ;  /* 0x000022a000087802 */ /* 0x000fce0000000f00 */
[----:B-1----:R-:W-:Y:S05]  /*2290*/  CALL.REL.NOINC `($__internal_0_$__cuda_sm20_sqrt_rn_f32_slowpath) ;  /* 0x0000004c00087944 */ /* 0x002fea0003c00000 */
[----:B------:R-:W-:Y:S01]  /*22a0*/  IMAD.MOV.U32 R25, RZ, RZ, R3 ;  /* 0x000000ffff197224 */ /* 0x000fe200078e0003 */
[----:B------:R-:W-:Y:S06]  /*22b0*/  BRA `(.L_x_23) ;  /* 0x0000000000107947 */ /* 0x000fec0003800000 */
.L_x_22:
[C---:B------:R-:W-:Y:S01]  /*22c0*/  FMUL.FTZ R25, R3.reuse, R0 ;  /* 0x0000000003197220 */ /* 0x040fe20000410000 */
[----:B------:R-:W-:-:S03]  /*22d0*/  FMUL.FTZ R3, R3, 0.5 ;  /* 0x3f00000003037820 */ /* 0x000fc60000410000 */
[----:B------:R-:W-:-:S04]  /*22e0*/  FFMA R0, -R25, R25, R0 ;  /* 0x0000001919007223 */ /* 0x000fc80000000100 */
[----:B------:R-:W-:-:S07]  /*22f0*/  FFMA R25, R0, R3, R25 ;  /* 0x0000000300197223 */ /* 0x000fce0000000019 */
.L_x_23:
[----:B------:R-:W-:Y:S05]  /*2300*/  BSYNC.RECONVERGENT B0 ;  /* 0x0000000000007941 */ /* 0x000fea0003800200 */
.L_x_21:
[----:B------:R-:W-:-:S13]  /*2310*/  ISETP.NE.AND P0, PT, R26, RZ, PT ;  /* 0x000000ff1a00720c */ /* 0x000fda0003f05270 */
[----:B------:R-:W-:Y:S05]  /*2320*/  @!P0 BRA `(.L_x_24) ;  /* 0x0000000000348947 */ /* 0x000fea0003800000 */
[----:B------:R-:W0:Y:S01]  /*2330*/  LDCU UR4, c[0x0][0x2f8] ;  /* 0x00005f00ff0477ac */ /* 0x000e220008000800 */
[----:B------:R-:W2:Y:S01]  /*2340*/  F2F.F64.F32 R8, |R25| ;  /* 0x4000001900087310 */ /* 0x000ea20000201800 */
[----:B------:R-:W-:Y:S01]  /*2350*/  MOV R0, 0x0 ;  /* 0x0000000000007802 */ /* 0x000fe20000000f00 */
[----:B------:R-:W-:Y:S02]  /*2360*/  IMAD.MOV.U32 R6, RZ, RZ, R2 ;  /* 0x000000ffff067224 */ /* 0x000fe400078e0002 */
[----:B------:R-:W-:Y:S01]  /*2370*/  IMAD.MOV.U32 R7, RZ, RZ, R16 ;  /* 0x000000ffff077224 */ /* 0x000fe200078e0010 */
[----:B------:R3:W4:Y:S01]  /*2380*/  LDC.64 R10, c[0x4][R0] ;  /* 0x01000000000a7b82 */ /* 0x0007220000000a00 */
[----:B0-----:R-:W-:Y:S01]  /*2390*/  VIADD R3, R2, -UR4 ;  /* 0x8000000402037c36 */ /* 0x001fe20008000000 */
[----:B------:R-:W0:Y:S04]  /*23a0*/  LDCU.64 UR4, c[0x4][0x18] ;  /* 0x01000300ff0477ac */ /* 0x000e280008000a00 */
[----:B--2---:R3:W-:Y:S01]  /*23b0*/  STL.64 [R3], R8 ;  /* 0x0000000803007387 */ /* 0x0047e20000100a00 */
[----:B0-----:R-:W-:-:S02]  /*23c0*/  IMAD.U32 R4, RZ, RZ, UR4 ;  /* 0x00000004ff047e24 */ /* 0x001fc4000f8e00ff */
[----:B---3--:R-:W-:-:S07]  /*23d0*/  IMAD.U32 R5, RZ, RZ, UR5 ;  /* 0x00000005ff057e24 */ /* 0x008fce000f8e00ff */
[----:B------:R-:W-:-:S07]  /*23e0*/  LEPC R20, `(.L_x_24) ;  /* 0x000000001014794e */ /* 0x000fce0000000000 */
[----:B-1--4-:R-:W-:Y:S05]  /*23f0*/  CALL.ABS.NOINC R10 ;  /* 0x000000000a007343 */ /* 0x012fea0003c00000 */
.L_x_24:
[----:B------:R-:W0:Y:S02]  /*2400*/  LDCU UR4, c[0x0][0x3ac] ;  /* 0x00007580ff0477ac */ /* 0x000e240008000800 */
[----:B0-----:R-:W-:-:S04]  /*2410*/  FSETP.GEU.AND P0, PT, R25, UR4, PT ;  /* 0x0000000419007c0b */ /* 0x001fc8000bf0e000 */
[----:B------:R-:W-:-:S09]  /*2420*/  FSEL R25, R25, -1, !P0 ;  /* 0xbf80000019197808 */ /* 0x000fd20004000000 */
.L_x_11:
[----:B------:R-:W-:Y:S05]  /*2430*/  BSYNC.RECONVERGENT B6 ;  /* 0x0000000000067941 */ /* 0x000fea0003800200 */
.L_x_1:
[----:B------:R-:W0:Y:S01]  /*2440*/  LDCU UR4, c[0x0][0x38c] ;  /* 0x00007180ff0477ac */ /* 0x000e220008000800 */
[----:B------:R-:W2:Y:S01]  /*2450*/  LDC.64 R30, c[0x0][0x3a0] ;  /* 0x0000e800ff1e7b82 */ /* 0x000ea20000000a00 */
[----:B-1----:R-:W-:Y:S01]  /*2460*/  R2UR UR6, R22 ;  /* 0x00000000160672ca */ /* 0x002fe200000e0000 */
[----:B------:R-:W1:Y:S01]  /*2470*/  LDCU UR5, c[0x0][0x398] ;  /* 0x00007300ff0577ac */ /* 0x000e620008000800 */
[----:B------:R-:W-:Y:S01]  /*2480*/  R2UR UR7, R23 ;  /* 0x00000000170772ca */ /* 0x000fe200000e0000 */
[----:B0-----:R-:W-:-:S04]  /*2490*/  IMAD R0, R19, UR4, R18 ;  /* 0x0000000413007c24 */ /* 0x001fc8000f8e0212 */
[----:B------:R-:W-:Y:S01]  /*24a0*/  IMAD R3, R0, 0x3, RZ ;  /* 0x0000000300037824 */ /* 0x000fe200078e02ff */
[----:B-1----:R-:W-:Y:S01]  /*24b0*/  I2FP.F32.S32 R17, UR5 ;  /* 0x0000000500117c45 */ /* 0x002fe20008201400 */
[----:B------:R-:W-:Y:S02]  /*24c0*/  IMAD.MOV.U32 R0, RZ, RZ, 0x3fb504f3 ;  /* 0x3fb504f3ff007424 */ /* 0x000fe400078e00ff */
[----:B--2---:R-:W-:-:S04]  /*24d0*/  IMAD.WIDE R30, R3, 0x4, R30 ;  /* 0x00000004031e7825 */ /* 0x004fc800078e021e */
[----:B------:R-:W-:Y:S01]  /*24e0*/  HFMA2 R3, -RZ, RZ, 1.8017578125, 7.5519084930419921875e-05 ;  /* 0x3f3504f3ff037431 */ /* 0x000fe200000001ff */
[----:B------:R-:W0:Y:S01]  /*24f0*/  FCHK P0, R17, 1.4142135381698608398 ;  /* 0x3fb504f311007902 */ /* 0x000e220000000000 */
[----:B------:R1:W-:Y:S03]  /*2500*/  STG.E desc[UR6][R30.64], R25 ;  /* 0x000000191e007986 */ /* 0x0003e6000c101906 */
[----:B------:R-:W-:-:S04]  /*2510*/  FFMA R0, R3, -R0, 1 ;  /* 0x3f80000003007423 */ /* 0x000fc80000000800 */
[----:B------:R-:W-:-:S04]  /*2520*/  FFMA R0, R0, R3, 0.70710676908493041992 ;  /* 0x3f3504f300007423 */ /* 0x000fc80000000003 */
[----:B------:R-:W-:-:S04]  /*2530*/  FFMA R29, R17, R0, RZ ;  /* 0x00000000111d7223 */ /* 0x000fc800000000ff */
[----:B------:R-:W-:-:S04]  /*2540*/  FFMA R2, R29, -1.4142135381698608398, R17 ;  /* 0xbfb504f31d027823 */ /* 0x000fc80000000011 */
[----:B------:R-:W-:Y:S01]  /*2550*/  FFMA R29, R0, R2, R29 ;  /* 0x00000002001d7223 */ /* 0x000fe2000000001d */
[----:B01----:R-:W-:Y:S06]  /*2560*/  @!P0 BRA `(.L_x_25) ;  /* 0x0000000000148947 */ /* 0x003fec0003800000 */
[----:B------:R-:W-:Y:S01]  /*2570*/  IMAD.MOV.U32 R3, RZ, RZ, R17 ;  /* 0x000000ffff037224 */ /* 0x000fe200078e0011 */
[----:B------:R-:W-:Y:S01]  /*2580*/  MOV R4, 0x25b0 ;  /* 0x000025b000047802 */ /* 0x000fe20000000f00 */
[----:B------:R-:W-:-:S07]  /*2590*/  IMAD.MOV.U32 R0, RZ, RZ, 0x3fb504f3 ;  /* 0x3fb504f3ff007424 */ /* 0x000fce00078e00ff */
[----:B------:R-:W-:Y:S05]  /*25a0*/  CALL.REL.NOINC `($__internal_1_$__cuda_sm3x_div_rn_noftz_f32_slowpath) ;  /* 0x00000048009c7944 */ /* 0x000fea0003c00000 */
[----:B------:R-:W-:-:S07]  /*25b0*/  IMAD.MOV.U32 R29, RZ, RZ, R0 ;  /* 0x000000ffff1d7224 */ /* 0x000fce00078e0000 */
.L_x_25:
[----:B------:R-:W0:Y:S01]  /*25c0*/  LDCU UR4, c[0x0][0x39c] ;  /* 0x00007380ff0477ac */ /* 0x000e220008000800 */
[----:B------:R-:W-:Y:S02]  /*25d0*/  IMAD.MOV.U32 R0, RZ, RZ, 0x3f3504f3 ;  /* 0x3f3504f3ff007424 */ /* 0x000fe400078e00ff */
[----:B------:R-:W-:-:S04]  /*25e0*/  IMAD.MOV.U32 R3, RZ, RZ, 0x3fb504f3 ;  /* 0x3fb504f3ff037424 */ /* 0x000fc800078e00ff */
[----:B------:R-:W-:-:S04]  /*25f0*/  FFMA R3, R0, -R3, 1 ;  /* 0x3f80000000037423 */ /* 0x000fc80000000803 */
[----:B------:R-:W-:Y:S01]  /*2600*/  FFMA R4, R3, R0, 0.70710676908493041992 ;  /* 0x3f3504f303047423 */ /* 0x000fe20000000000 */
[----:B0-----:R-:W-:-:S04]  /*2610*/  I2FP.F32.S32 R2, UR4 ;  /* 0x0000000400027c45 */ /* 0x001fc80008201400 */
[----:B------:R-:W0:Y:S01]  /*2620*/  FCHK P0, R2, 1.4142135381698608398 ;  /* 0x3fb504f302007902 */ /* 0x000e220000000000 */
[----:B------:R-:W-:-:S04]  /*2630*/  FFMA R27, R2, R4, RZ ;  /* 0x00000004021b7223 */ /* 0x000fc800000000ff */
[----:B------:R-:W-:-:S04]  /*2640*/  FFMA R0, R27, -1.4142135381698608398, R2 ;  /* 0xbfb504f31b007823 */ /* 0x000fc80000000002 */
[----:B------:R-:W-:Y:S01]  /*2650*/  FFMA R27, R4, R0, R27 ;  /* 0x00000000041b7223 */ /* 0x000fe2000000001b */
[----:B0-----:R-:W-:Y:S06]  /*2660*/  @!P0 BRA `(.L_x_26) ;  /* 0x0000000000148947 */ /* 0x001fec0003800000 */
[----:B------:R-:W-:Y:S01]  /*2670*/  IMAD.MOV.U32 R3, RZ, RZ, R2 ;  /* 0x000000ffff037224 */ /* 0x000fe200078e0002 */
[----:B------:R-:W-:Y:S02]  /*2680*/  MOV R0, 0x3fb504f3 ;  /* 0x3fb504f300007802 */ /* 0x000fe40000000f00 */
[----:B------:R-:W-:-:S07]  /*2690*/  MOV R4, 0x26b0 ;  /* 0x000026b000047802 */ /* 0x000fce0000000f00 */
[----:B------:R-:W-:Y:S05]  /*26a0*/  CALL.REL.NOINC `($__internal_1_$__cuda_sm3x_div_rn_noftz_f32_slowpath) ;  /* 0x00000048005c7944 */ /* 0x000fea0003c00000 */
[----:B------:R-:W-:-:S07]  /*26b0*/  IMAD.MOV.U32 R27, RZ, RZ, R0 ;  /* 0x000000ffff1b7224 */ /* 0x000fce00078e0000 */
.L_x_26:
[----:B------:R-:W0:Y:S01]  /*26c0*/  LDCU.64 UR4, c[0x0][0x398] ;  /* 0x00007300ff0477ac */ /* 0x000e220008000a00 */
[----:B------:R-:W-:Y:S01]  /*26d0*/  IMAD.MOV.U32 R25, RZ, RZ, 0x3f3504f3 ;  /* 0x3f3504f3ff197424 */ /* 0x000fe200078e00ff */
[----:B------:R-:W-:Y:S01]  /*26e0*/  I2FP.F32.U32 R24, R19 ;  /* 0x0000001300187245 */ /* 0x000fe20000201000 */
[----:B------:R-:W-:-:S04]  /*26f0*/  IMAD.MOV.U32 R0, RZ, RZ, 0x3fb504f3 ;  /* 0x3fb504f3ff007424 */ /* 0x000fc800078e00ff */
[----:B------:R-:W-:-:S04]  /*2700*/  FFMA R0, R25, -R0, 1 ;  /* 0x3f80000019007423 */ /* 0x000fc80000000800 */
[----:B------:R-:W-:Y:S01]  /*2710*/  FFMA R25, R0, R25, 0.70710676908493041992 ;  /* 0x3f3504f300197423 */ /* 0x000fe20000000019 */
[----:B0-----:R-:W-:-:S06]  /*2720*/  UIADD3 UR4, UPT, UPT, UR4, UR5, URZ ;  /* 0x0000000504047290 */ /* 0x001fcc000fffe0ff */
[----:B------:R-:W-:-:S04]  /*2730*/  I2FP.F32.S32 R3, UR4 ;  /* 0x0000000400037c45 */ /* 0x000fc80008201400 */
[----:B------:R-:W0:Y:S01]  /*2740*/  FCHK P0, R3, 1.4142135381698608398 ;  /* 0x3fb504f303007902 */ /* 0x000e220000000000 */
[----:B------:R-:W-:-:S04]  /*2750*/  FFMA R0, R25, R3, RZ ;  /* 0x0000000319007223 */ /* 0x000fc800000000ff */
[----:B------:R-:W-:-:S04]  /*2760*/  FFMA R5, R0, -1.4142135381698608398, R3 ;  /* 0xbfb504f300057823 */ /* 0x000fc80000000003 */
[----:B------:R-:W-:Y:S01]  /*2770*/  FFMA R25, R25, R5, R0 ;  /* 0x0000000519197223 */ /* 0x000fe20000000000 */
[----:B0-----:R-:W-:Y:S06]  /*2780*/  @!P0 BRA `(.L_x_27) ;  /* 0x0000000000108947 */ /* 0x001fec0003800000 */
[----:B------:R-:W-:Y:S01]  /*2790*/  IMAD.MOV.U32 R0, RZ, RZ, 0x3fb504f3 ;  /* 0x3fb504f3ff007424 */ /* 0x000fe200078e00ff */
[----:B------:R-:W-:-:S07]  /*27a0*/  MOV R4, 0x27c0 ;  /* 0x000027c000047802 */ /* 0x000fce0000000f00 */
[----:B------:R-:W-:Y:S05]  /*27b0*/  CALL.REL.NOINC `($__internal_1_$__cuda_sm3x_div_rn_noftz_f32_slowpath) ;  /* 0x0000004800187944 */ /* 0x000fea0003c00000 */
[----:B------:R-:W-:-:S07]  /*27c0*/  IMAD.MOV.U32 R25, RZ, RZ, R0 ;  /* 0x000000ffff197224 */ /* 0x000fce00078e0000 */
.L_x_27:
[----:B------:R-:W-:Y:S01]  /*27d0*/  I2FP.F32.U32 R16, R18 ;  /* 0x0000001200107245 */ /* 0x000fe20000201000 */
[----:B------:R-:W-:Y:S01]  /*27e0*/  FADD R0, R24, R25 ;  /* 0x0000001918007221 */ /* 0x000fe20000000000 */
[----:B------:R-:W0:Y:S01]  /*27f0*/  LDCU.64 UR4, c[0x0][0x388] ;  /* 0x00007100ff0477ac */ /* 0x000e220008000a00 */
[----:B------:R-:W-:Y:S01]  /*2800*/  BSSY.RECONVERGENT B6, `(.L_x_28) ;  /* 0x0000230000067945 */ /* 0x000fe20003800200 */
[----:B------:R-:W-:Y:S02]  /*2810*/  IMAD.MOV.U32 R15, RZ, RZ, -0x40800000 ;  /* 0xbf800000ff0f7424 */ /* 0x000fe400078e00ff */
[----:B------:R-:W-:Y:S01]  /*2820*/  FADD R0, R0, 1 ;  /* 0x3f80000000007421 */ /* 0x000fe20000000000 */
[C---:B------:R-:W-:Y:S01]  /*2830*/  FADD R3, R16.reuse, R27 ;  /* 0x0000001b10037221 */ /* 0x040fe20000000000 */
[----:B------:R-:W-:Y:S02]  /*2840*/  FADD R13, R16, -R29 ;  /* 0x8000001d100d7221 */ /* 0x000fe40000000000 */
[----:B------:R-:W0:Y:S01]  /*2850*/  F2I.TRUNC.NTZ R10, R0 ;  /* 0x00000000000a7305 */ /* 0x000e22000020f100 */
[----:B------:R-:W-:-:S07]  /*2860*/  FADD R3, R3, 1 ;  /* 0x3f80000003037421 */ /* 0x000fce0000000000 */
[----:B------:R-:W1:Y:S01]  /*2870*/  F2I.TRUNC.NTZ R12, R3 ;  /* 0x00000003000c7305 */ /* 0x000e62000020f100 */
[----:B0-----:R-:W-:-:S07]  /*2880*/  ISETP.GE.AND P0, PT, R10, UR4, PT ;  /* 0x000000040a007c0c */ /* 0x001fce000bf06270 */
[----:B------:R-:W0:Y:S01]  /*2890*/  F2I.TRUNC.NTZ R13, R13 ;  /* 0x0000000d000d7305 */ /* 0x000e22000020f100 */
[----:B-1----:R-:W-:-:S04]  /*28a0*/  ISETP.GE.OR P0, PT, R12, UR5, P0 ;  /* 0x000000050c007c0c */ /* 0x002fc80008706670 */
[----:B0-----:R-:W-:-:S13]  /*28b0*/  ISETP.LT.OR P0, PT, R13, RZ, P0 ;  /* 0x000000ff0d00720c */ /* 0x001fda0000701670 */
[----:B------:R-:W-:Y:S05]  /*28c0*/  @P0 BRA `(.L_x_29) ;  /* 0x00000020008c0947 */ /* 0x000fea0003800000 */
[----:B------:R-:W-:Y:S01]  /*28d0*/  ISETP.GE.AND P0, PT, R19, R10, PT ;  /* 0x0000000a1300720c */ /* 0x000fe20003f06270 */
[----:B------:R-:W-:Y:S01]  /*28e0*/  BSSY.RECONVERGENT B4, `(.L_x_30) ;  /* 0x00001e1000047945 */ /* 0x000fe20003800200 */
[----:B------:R-:W-:-:S11]  /*28f0*/  IMAD.MOV.U32 R21, RZ, RZ, RZ ;  /* 0x000000ffff157224 */ /* 0x000fd600078e00ff */
[----:B------:R-:W-:Y:S05]  /*2900*/  @P0 BRA `(.L_x_31) ;  /* 0x0000001c00780947 */ /* 0x000fea0003800000 */
[----:B------:R-:W-:Y:S01]  /*2910*/  IADD3 R14, PT, PT, -R13, R12, RZ ;  /* 0x0000000c0d0e7210 */ /* 0x000fe20007ffe1ff */
[----:B------:R-:W-:-:S03]  /*2920*/  IMAD.MOV.U32 R21, RZ, RZ, RZ ;  /* 0x000000ffff157224 */ /* 0x000fc600078e00ff */
[----:B------:R-:W-:-:S07]  /*2930*/  LOP3.LUT R14, R14, 0x7, RZ, 0xc0, !PT ;  /* 0x000000070e0e7812 */ /* 0x000fce00078ec0ff */
.L_x_71:
[----:B------:R-:W-:Y:S01]  /*2940*/  ISETP.GE.AND P0, PT, R13, R12, PT ;  /* 0x0000000c0d00720c */ /* 0x000fe20003f06270 */
[----:B------:R-:W-:-:S12]  /*2950*/  BSSY.RECONVERGENT B3, `(.L_x_32) ;  /* 0x00001d6000037945 */ /* 0x000fd80003800200 */
[----:B------:R-:W-:Y:S05]  /*2960*/  @P0 BRA `(.L_x_33) ;  /* 0x0000001c00500947 */ /* 0x000fea0003800000 */
[----:B------:R-:W-:Y:S01]  /*2970*/  IMAD.IADD R0, R13, 0x1, -R12 ;  /* 0x000000010d007824 */ /* 0x000fe200078e0a0c */
[----:B------:R-:W-:Y:S01]  /*2980*/  BSSY.RECONVERGENT B2, `(.L_x_34) ;  /* 0x00000ef000027945 */ /* 0x000fe20003800200 */
[----:B------:R-:W-:-:S03]  /*2990*/  IMAD.MOV.U32 R20, RZ, RZ, R13 ;  /* 0x000000ffff147224 */ /* 0x000fc600078e000d */
[----:B------:R-:W-:-:S13]  /*29a0*/  ISETP.GT.U32.AND P0, PT, R0, -0x8, PT ;  /* 0xfffffff80000780c */ /* 0x000fda0003f04070 */
[----:B------:R-:W-:Y:S05]  /*29b0*/  @P0 BRA `(.L_x_35) ;  /* 0x0000000c00ac0947 */ /* 0x000fea0003800000 */
[----:B------:R-:W-:Y:S02]  /*29c0*/  IMAD.MOV.U32 R26, RZ, RZ, RZ ;  /* 0x000000ffff1a7224 */ /* 0x000fe400078e00ff */
[----:B------:R-:W-:-:S07]  /*29d0*/  IMAD.MOV.U32 R20, RZ, RZ, R13 ;  /* 0x000000ffff147224 */ /* 0x000fce00078e000d */
.L_x_52:
[----:B------:R-:W0:Y:S01]  /*29e0*/  LDCU UR4, c[0x0][0x38c] ;  /* 0x00007180ff0477ac */ /* 0x000e220008000800 */
[----:B------:R-:W1:Y:S01]  /*29f0*/  LDC.64 R32, c[0x0][0x380] ;  /* 0x0000e000ff207b82 */ /* 0x000e620000000a00 */
[C---:B------:R-:W-:Y:S02]  /*2a00*/  R2UR UR6, R22.reuse ;  /* 0x00000000160672ca */ /* 0x040fe400000e0000 */
[C---:B------:R-:W-:Y:S02]  /*2a10*/  R2UR UR7, R23.reuse ;  /* 0x00000000170772ca */ /* 0x040fe400000e0000 */
[C---:B------:R-:W-:Y:S02]  /*2a20*/  R2UR UR5, R23.reuse ;  /* 0x00000000170572ca */ /* 0x040fe400000e0000 */
[C---:B------:R-:W-:Y:S02]  /*2a30*/  R2UR UR8, R22.reuse ;  /* 0x00000000160872ca */ /* 0x040fe400000e0000 */
[----:B------:R-:W-:Y:S01]  /*2a40*/  R2UR UR9, R23 ;  /* 0x00000000170972ca */ /* 0x000fe200000e0000 */
[----:B0-----:R-:W-:Y:S01]  /*2a50*/  IMAD R0, R19, UR4, R20 ;  /* 0x0000000413007c24 */ /* 0x001fe2000f8e0214 */
[----:B------:R-:W-:-:S03]  /*2a60*/  R2UR UR4, R22 ;  /* 0x00000000160472ca */ /* 0x000fc600000e0000 */
[----:B------:R-:W-:-:S04]  /*2a70*/  IMAD R3, R0, 0x3, RZ ;  /* 0x0000000300037824 */ /* 0x000fc800078e02ff */
[----:B-1----:R-:W-:-:S05]  /*2a80*/  IMAD.WIDE R32, R3, 0x4, R32 ;  /* 0x0000000403207825 */ /* 0x002fca00078e0220 */
[----:B------:R-:W2:Y:S04]  /*2a90*/  LDG.E R0, desc[UR6][R32.64] ;  /* 0x0000000620007981 */ /* 0x000ea8000c1e1900 */
[----:B------:R-:W2:Y:S04]  /*2aa0*/  LDG.E R3, desc[UR4][R32.64+0x4] ;  /* 0x0000040420037981 */ /* 0x000ea8000c1e1900 */
[----:B------:R-:W2:Y:S01]  /*2ab0*/  LDG.E R4, desc[UR8][R32.64+0x8] ;  /* 0x0000080820047981 */ /* 0x000ea2000c1e1900 */
[----:B------:R-:W-:Y:S01]  /*2ac0*/  IMAD.MOV.U32 R5, RZ, RZ, 0x3eaaaaab ;  /* 0x3eaaaaabff057424 */ /* 0x000fe200078e00ff */
[----:B------:R-:W-:Y:S01]  /*2ad0*/  BSSY.RECONVERGENT B5, `(.L_x_36) ;  /* 0x000000f000057945 */ /* 0x000fe20003800200 */
[----:B------:R-:W-:Y:S01]  /*2ae0*/  IMAD.MOV.U32 R6, RZ, RZ, 0x40400000 ;  /* 0x40400000ff067424 */ /* 0x000fe200078e00ff */
[----:B--2---:R-:W-:-:S03]  /*2af0*/  IADD3 R3, PT, PT, R4, R3, R0 ;  /* 0x0000000304037210 */ /* 0x004fc60007ffe000 */
[----:B------:R-:W-:Y:S01]  /*2b00*/  FFMA R0, R5, -R6, 1 ;  /* 0x3f80000005007423 */ /* 0x000fe20000000806 */
[----:B------:R-:W-:-:S03]  /*2b10*/  I2FP.F32.S32 R3, R3 ;  /* 0x0000000300037245 */ /* 0x000fc60000201400 */
[----:B------:R-:W-:Y:S01]  /*2b20*/  FFMA R0, R0, R5, 0.3333333432674407959 ;  /* 0x3eaaaaab00007423 */ /* 0x000fe20000000005 */
[----:B------:R-:W0:Y:S03]  /*2b30*/  FCHK P0, R3, 3 ;  /* 0x4040000003007902 */ /* 0x000e260000000000 */
[----:B------:R-:W-:-:S04]  /*2b40*/  FFMA R4, R3, R0, RZ ;  /* 0x0000000003047223 */ /* 0x000fc800000000ff */
[----:B------:R-:W-:-:S04]  /*2b50*/  FFMA R5, R4, -3, R3 ;  /* 0xc040000004057823 */ /* 0x000fc80000000003 */
[----:B------:R-:W-:Y:S01]  /*2b60*/  FFMA R4, R0, R5, R4 ;  /* 0x0000000500047223 */ /* 0x000fe20000000004 */
[----:B0-----:R-:W-:Y:S06]  /*2b70*/  @!P0 BRA `(.L_x_37) ;  /* 0x0000000000108947 */ /* 0x001fec0003800000 */
[----:B------:R-:W-:Y:S01]  /*2b80*/  HFMA2 R0, -RZ, RZ, 2.125, 0 ;  /* 0x40400000ff007431 */ /* 0x000fe200000001ff */
[----:B------:R-:W-:-:S07]  /*2b90*/  MOV R4, 0x2bb0 ;  /* 0x00002bb000047802 */ /* 0x000fce0000000f00 */
[----:B------:R-:W-:Y:S05]  /*2ba0*/  CALL.REL.NOINC `($__internal_1_$__cuda_sm3x_div_rn_noftz_f32_slowpath) ;  /* 0x00000044001c7944 */ /* 0x000fea0003c00000 */
[----:B------:R-:W-:-:S07]  /*2bb0*/  IMAD.MOV.U32 R4, RZ, RZ, R0 ;  /* 0x000000ffff047224 */ /* 0x000fce00078e0000 */
.L_x_37:
[----:B------:R-:W-:Y:S05]  /*2bc0*/  BSYNC.RECONVERGENT B5 ;  /* 0x0000000000057941 */ /* 0x000fea0003800200 */
.L_x_36:
[C---:B------:R-:W-:Y:S02]  /*2bd0*/  R2UR UR4, R22.reuse ;  /* 0x00000000160472ca */ /* 0x040fe400000e0000 */
[C---:B------:R-:W-:Y:S02]  /*2be0*/  R2UR UR5, R23.reuse ;  /* 0x00000000170572ca */ /* 0x040fe400000e0000 */
[C---:B------:R-:W-:Y:S02]  /*2bf0*/  R2UR UR6, R22.reuse ;  /* 0x00000000160672ca */ /* 0x040fe400000e0000 */
[C---:B------:R-:W-:Y:S02]  /*2c00*/  R2UR UR7, R23.reuse ;  /* 0x00000000170772ca */ /* 0x040fe400000e0000 */
[----:B------:R-:W-:Y:S02]  /*2c10*/  R2UR UR8, R22 ;  /* 0x00000000160872ca */ /* 0x000fe400000e0000 */
[----:B------:R-:W-:-:S05]  /*2c20*/  R2UR UR9, R23 ;  /* 0x00000000170972ca */ /* 0x000fca00000e0000 */
[----:B------:R-:W2:Y:S04]  /*2c30*/  LDG.E R0, desc[UR4][R32.64+0xc] ;  /* 0x00000c0420007981 */ /* 0x000ea8000c1e1900 */
[----:B------:R-:W2:Y:S04]  /*2c40*/  LDG.E R3, desc[UR6][R32.64+0x10] ;  /* 0x0000100620037981 */ /* 0x000ea8000c1e1900 */
[----:B------:R-:W2:Y:S01]  /*2c50*/  LDG.E R5, desc[UR8][R32.64+0x14] ;  /* 0x0000140820057981 */ /* 0x000ea2000c1e1900 */
[----:B------:R-:W-:Y:S01]  /*2c60*/  IMAD.MOV.U32 R6, RZ, RZ, 0x3eaaaaab ;  /* 0x3eaaaaabff067424 */ /* 0x000fe200078e00ff */
[----:B------:R-:W-:Y:S01]  /*2c70*/  BSSY.RECONVERGENT B5, `(.L_x_38) ;  /* 0x0000011000057945 */ /* 0x000fe20003800200 */
[----:B------:R-:W-:-:S02]  /*2c80*/  IMAD.MOV.U32 R7, RZ, RZ, 0x40400000 ;  /* 0x40400000ff077424 */ /* 0x000fc400078e00ff */
[----:B------:R-:W-:Y:S02]  /*2c90*/  FADD R21, R4, R21 ;  /* 0x0000001504157221 */ /* 0x000fe40000000000 */
[----:B------:R-:W-:Y:S01]  /*2ca0*/  FFMA R7, R6, -R7, 1 ;  /* 0x3f80000006077423 */ /* 0x000fe20000000807 */
[----:B--2---:R-:W-:-:S04]  /*2cb0*/  IADD3 R0, PT, PT, R5, R3, R0 ;  /* 0x0000000305007210 */ /* 0x004fc80007ffe000 */
[----:B------:R-:W-:Y:S01]  /*2cc0*/  I2FP.F32.S32 R8, R0 ;  /* 0x0000000000087245 */ /* 0x000fe20000201400 */
[----:B------:R-:W-:-:S03]  /*2cd0*/  FFMA R0, R7, R6, 0.3333333432674407959 ;  /* 0x3eaaaaab07007423 */ /* 0x000fc60000000006 */
[----:B------:R-:W0:Y:S01]  /*2ce0*/  FCHK P0, R8, 3 ;  /* 0x4040000008007902 */ /* 0x000e220000000000 */
[----:B------:R-:W-:-:S04]  /*2cf0*/  FFMA R3, R0, R8, RZ ;  /* 0x0000000800037223 */ /* 0x000fc800000000ff */
[----:B------:R-:W-:-:S04]  /*2d00*/  FFMA R6, R3, -3, R8 ;  /* 0xc040000003067823 */ /* 0x000fc80000000008 */
[----:B------:R-:W-:Y:S01]  /*2d10*/  FFMA R6, R0, R6, R3 ;  /* 0x0000000600067223 */ /* 0x000fe20000000003 */
[----:B0-----:R-:W-:Y:S06]  /*2d20*/  @!P0 BRA `(.L_x_39) ;  /* 0x0000000000148947 */ /* 0x001fec0003800000 */
[----:B------:R-:W-:Y:S01]  /*2d30*/  IMAD.MOV.U32 R3, RZ, RZ, R8 ;  /* 0x000000ffff037224 */ /* 0x000fe200078e0008 */
[----:B------:R-:W-:Y:S01]  /*2d40*/  MOV R4, 0x2d70 ;  /* 0x00002d7000047802 */ /* 0x000fe20000000f00 */
[----:B------:R-:W-:-:S07]  /*2d50*/  IMAD.MOV.U32 R0, RZ, RZ, 0x40400000 ;  /* 0x40400000ff007424 */ /* 0x000fce00078e00ff */
[----:B------:R-:W-:Y:S05]  /*2d60*/  CALL.REL.NOINC `($__internal_1_$__cuda_sm3x_div_rn_noftz_f32_slowpath) ;  /* 0x0000004000ac7944 */ /* 0x000fea0003c00000 */
[----:B------:R-:W-:-:S07]  /*2d70*/  IMAD.MOV.U32 R6, RZ, RZ, R0 ;  /* 0x000000ffff067224 */ /* 0x000fce00078e0000 */
.L_x_39:
[----:B------:R-:W-:Y:S05]  /*2d80*/  BSYNC.RECONVERGENT B5 ;  /* 0x0000000000057941 */ /* 0x000fea0003800200 */
.L_x_38:
        /* <DEDUP_REMOVED lines=9> */
[----:B------:R-:W-:Y:S01]  /*2e20*/  MOV R8, 0x40400000 ;  /* 0x4040000000087802 */ /* 0x000fe20000000f00 */
[----:B------:R-:W-:Y:S01]  /*2e30*/  IMAD.MOV.U32 R5, RZ, RZ, 0x3eaaaaab ;  /* 0x3eaaaaabff057424 */ /* 0x000fe200078e00ff */
[----:B------:R-:W-:Y:S01]  /*2e40*/  BSSY.RECONVERGENT B5, `(.L_x_40) ;  /* 0x0000010000057945 */ /* 0x000fe20003800200 */
[----:B------:R-:W-:Y:S01]  /*2e50*/  FADD R21, R21, R6 ;  /* 0x0000000615157221 */ /* 0x000fe20000000000 */
[----:B--2---:R-:W-:Y:S01]  /*2e60*/  IADD3 R0, PT, PT, R4, R3, R0 ;  /* 0x0000000304007210 */ /* 0x004fe20007ffe000 */
[----:B------:R-:W-:-:S03]  /*2e70*/  FFMA R4, R5, -R8, 1 ;  /* 0x3f80000005047423 */ /* 0x000fc60000000808 */
        /* <DEDUP_REMOVED lines=12> */
.L_x_41:
[----:B------:R-:W-:Y:S05]  /*2f40*/  BSYNC.RECONVERGENT B5 ;  /* 0x0000000000057941 */ /* 0x000fea0003800200 */
.L_x_40:
        /* <DEDUP_REMOVED lines=26> */
[----:B------:R-:W-:-:S07]  /*30f0*/  MOV R6, R0 ;  /* 0x0000000000067202 */ /* 0x000fce0000000f00 */
.L_x_43:
[----:B------:R-:W-:Y:S05]  /*3100*/  BSYNC.RECONVERGENT B5 ;  /* 0x0000000000057941 */ /* 0x000fea0003800200 */
.L_x_42:
        /* <DEDUP_REMOVED lines=27> */
.L_x_45:
[----:B------:R-:W-:Y:S05]  /*32c0*/  BSYNC.RECONVERGENT B5 ;  /* 0x0000000000057941 */ /* 0x000fea0003800200 */
.L_x_44:
        /* <DEDUP_REMOVED lines=22> */
[----:B------:R-:W-:Y:S01]  /*3430*/  MOV R3, R8 ;  /* 0x0000000800037202 */ /* 0x000fe20000000f00 */
[----:B------:R-:W-:Y:S01]  /*3440*/  IMAD.MOV.U32 R0, RZ, RZ, 0x40400000 ;  /* 0x40400000ff007424 */ /* 0x000fe200078e00ff */
[----:B------:R-:W-:-:S07]  /*3450*/  MOV R4, 0x3470 ;  /* 0x0000347000047802 */ /* 0x000fce0000000f00 */
[----:B------:R-:W-:Y:S05]  /*3460*/  CALL.REL.NOINC `($__internal_1_$__cuda_sm3x_div_rn_noftz_f32_slowpath) ;  /* 0x0000003800ec7944 */ /* 0x000fea0003c00000 */
[----:B------:R-:W-:-:S07]  /*3470*/  IMAD.MOV.U32 R6, RZ, RZ, R0 ;  /* 0x000000ffff067224 */ /* 0x000fce00078e0000 */
.L_x_47:
[----:B------:R-:W-:Y:S05]  /*3480*/  BSYNC.RECONVERGENT B5 ;  /* 0x0000000000057941 */ /* 0x000fea0003800200 */
.L_x_46:
        /* <DEDUP_REMOVED lines=27> */
.L_x_49:
[----:B------:R-:W-:Y:S05]  /*3640*/  BSYNC.RECONVERGENT B5 ;  /* 0x0000000000057941 */ /* 0x000fea0003800200 */
.L_x_48:
        /* <DEDUP_REMOVED lines=9> */
[----:B------:R-:W-:Y:S02]  /*36e0*/  HFMA2 R6, -RZ, RZ, 1.666015625, -0.052093505859375 ;  /* 0x3eaaaaabff067431 */ /* 0x000fe400000001ff */
[----:B------:R-:W-:Y:S01]  /*36f0*/  IMAD.MOV.U32 R7, RZ, RZ, 0x40400000 ;  /* 0x40400000ff077424 */ /* 0x000fe200078e00ff */
[----:B------:R-:W-:Y:S01]  /*3700*/  BSSY.RECONVERGENT B5, `(.L_x_50) ;  /* 0x000000f000057945 */ /* 0x000fe20003800200 */
[----:B------:R-:W-:-:S02]  /*3710*/  FADD R21, R21, R4 ;  /* 0x0000000415157221 */ /* 0x000fc40000000000 */
        /* <DEDUP_REMOVED lines=13> */
.L_x_51:
[----:B------:R-:W-:Y:S05]  /*37f0*/  BSYNC.RECONVERGENT B5 ;  /* 0x0000000000057941 */ /* 0x000fea0003800200 */
.L_x_50:
[----:B------:R-:W-:Y:S02]  /*3800*/  IMAD.IADD R3, R12, 0x1, -R13 ;  /* 0x000000010c037824 */ /* 0x000fe400078e0a0d */
[----:B------:R-:W-:Y:S01]  /*3810*/  FADD R21, R21, R0 ;  /* 0x0000000015157221 */ /* 0x000fe20000000000 */
[----:B------:R-:W-:Y:S02]  /*3820*/  VIADD R26, R26, 0x8 ;  /* 0x000000081a1a7836 */ /* 0x000fe40000000000 */
[----:B------:R-:W-:Y:S01]  /*3830*/  VIADD R20, R20, 0x8 ;  /* 0x0000000814147836 */ /* 0x000fe20000000000 */
[----:B------:R-:W-:-:S04]  /*3840*/  LOP3.LUT R3, R3, 0xfffffff8, RZ, 0xc0, !PT ;  /* 0xfffffff803037812 */ /* 0x000fc800078ec0ff */
[----:B------:R-:W-:-:S13]  /*3850*/  ISETP.NE.AND P0, PT, R26, R3, PT ;  /* 0x000000031a00720c */ /* 0x000fda0003f05270 */
[----:B------:R-:W-:Y:S05]  /*3860*/  @P0 BRA `(.L_x_52) ;  /* 0xfffffff0005c0947 */ /* 0x000fea000383ffff */
.L_x_35:
[----:B------:R-:W-:Y:S05]  /*3870*/  BSYNC.RECONVERGENT B2 ;  /* 0x0000000000027941 */ /* 0x000fea0003800200 */
.L_x_34:
[----:B------:R-:W-:-:S13]  /*3880*/  ISETP.NE.AND P0, PT, R14, RZ, PT ;  /* 0x000000ff0e00720c */ /* 0x000fda0003f05270 */
[----:B------:R-:W-:Y:S05]  /*3890*/  @!P0 BRA `(.L_x_33) ;  /* 0x0000000c00848947 */ /* 0x000fea0003800000 */
[----:B------:R-:W-:Y:S01]  /*38a0*/  VIADD R0, R14, 0xffffffff ;  /* 0xffffffff0e007836 */ /* 0x000fe20000000000 */
[----:B------:R-:W-:Y:S04]  /*38b0*/  BSSY.RECONVERGENT B2, `(.L_x_53) ;  /* 0x0000078000027945 */ /* 0x000fe80003800200 */
[----:B------:R-:W-:-:S13]  /*38c0*/  ISETP.GE.U32.AND P0, PT, R0, 0x3, PT ;  /* 0x000000030000780c */ /* 0x000fda0003f06070 */
[----:B------:R-:W-:Y:S05]  /*38d0*/  @!P0 BRA `(.L_x_54) ;  /* 0x0000000400d48947 */ /* 0x000fea0003800000 */
        /* <DEDUP_REMOVED lines=14> */
[----:B------:R-:W-:Y:S01]  /*39c0*/  MOV R5, 0x3eaaaaab ;  /* 0x3eaaaaab00057802 */ /* 0x000fe20000000f00 */
[----:B------:R-:W-:Y:S01]  /*39d0*/  IMAD.MOV.U32 R6, RZ, RZ, 0x40400000 ;  /* 0x40400000ff067424 */ /* 0x000fe200078e00ff */
[----:B------:R-:W-:Y:S01]  /*39e0*/  BSSY.RECONVERGENT B5, `(.L_x_55) ;  /* 0x000000f000057945 */ /* 0x000fe20003800200 */
[----:B--2---:R-:W-:-:S02]  /*39f0*/  IADD3 R0, PT, PT, R4, R3, R0 ;  /* 0x0000000304007210 */ /* 0x004fc40007ffe000 */
[----:B------:R-:W-:Y:S02]  /*3a00*/  FFMA R4, R5, -R6, 1 ;  /* 0x3f80000005047423 */ /* 0x000fe40000000806 */
[----:B------:R-:W-:Y:S02]  /*3a10*/  I2FP.F32.S32 R6, R0 ;  /* 0x0000000000067245 */ /* 0x000fe40000201400 */
[----:B------:R-:W-:Y:S02]  /*3a20*/  FFMA R0, R4, R5, 0.3333333432674407959 ;  /* 0x3eaaaaab04007423 */ /* 0x000fe40000000005 */
[----:B------:R-:W0:Y:S02]  /*3a30*/  FCHK P0, R6, 3 ;  /* 0x4040000006007902 */ /* 0x000e240000000000 */
        /* <DEDUP_REMOVED lines=9> */
.L_x_56:
[----:B------:R-:W-:Y:S05]  /*3ad0*/  BSYNC.RECONVERGENT B5 ;  /* 0x0000000000057941 */ /* 0x000fea0003800200 */
.L_x_55:
        /* <DEDUP_REMOVED lines=22> */
[----:B------:R-:W-:Y:S02]  /*3c40*/  HFMA2 R0, -RZ, RZ, 2.125, 0 ;  /* 0x40400000ff007431 */ /* 0x000fe400000001ff */
[----:B------:R-:W-:Y:S01]  /*3c50*/  IMAD.MOV.U32 R3, RZ, RZ, R8 ;  /* 0x000000ffff037224 */ /* 0x000fe200078e0008 */
[----:B------:R-:W-:-:S07]  /*3c60*/  MOV R4, 0x3c80 ;  /* 0x00003c8000047802 */ /* 0x000fce0000000f00 */
[----:B------:R-:W-:Y:S05]  /*3c70*/  CALL.REL.NOINC `($__internal_1_$__cuda_sm3x_div_rn_noftz_f32_slowpath) ;  /* 0x0000003000e87944 */ /* 0x000fea0003c00000 */
[----:B------:R-:W-:-:S07]  /*3c80*/  IMAD.MOV.U32 R6, RZ, RZ, R0 ;  /* 0x000000ffff067224 */ /* 0x000fce00078e0000 */
.L_x_58:
[----:B------:R-:W-:Y:S05]  /*3c90*/  BSYNC.RECONVERGENT B5 ;  /* 0x0000000000057941 */ /* 0x000fea0003800200 */
.L_x_57:
        /* <DEDUP_REMOVED lines=27> */
.L_x_60:
[----:B------:R-:W-:Y:S05]  /*3e50*/  BSYNC.RECONVERGENT B5 ;  /* 0x0000000000057941 */ /* 0x000fea0003800200 */
.L_x_59:
        /* <DEDUP_REMOVED lines=26> */
.L_x_62:
[----:B------:R-:W-:Y:S05]  /*4000*/  BSYNC.RECONVERGENT B5 ;  /* 0x0000000000057941 */ /* 0x000fea0003800200 */
.L_x_61:
[----:B------:R-:W-:Y:S01]  /*4010*/  FADD R21, R21, R0 ;  /* 0x0000000015157221 */ /* 0x000fe20000000000 */
[----:B------:R-:W-:-:S07]  /*4020*/  VIADD R20, R20, 0x4 ;  /* 0x0000000414147836 */ /* 0x000fce0000000000 */
.L_x_54:
[----:B------:R-:W-:Y:S05]  /*4030*/  BSYNC.RECONVERGENT B2 ;  /* 0x0000000000027941 */ /* 0x000fea0003800200 */
.L_x_53:
[----:B------:R-:W-:-:S05]  /*4040*/  IMAD.IADD R26, R12, 0x1, -R13 ;  /* 0x000000010c1a7824 */ /* 0x000fca00078e0a0d */
[----:B------:R-:W-:-:S13]  /*4050*/  LOP3.LUT P0, R0, R26, 0x3, RZ, 0xc0, !PT ;  /* 0x000000031a007812 */ /* 0x000fda000780c0ff */
[----:B------:R-:W-:Y:S05]  /*4060*/  @!P0 BRA `(.L_x_33) ;  /* 0x0000000400908947 */ /* 0x000fea0003800000 */
[----:B------:R-:W-:Y:S01]  /*4070*/  ISETP.NE.AND P0, PT, R0, 0x1, PT ;  /* 0x000000010000780c */ /* 0x000fe20003f05270 */
[----:B------:R-:W-:-:S12]  /*4080*/  BSSY.RECONVERGENT B2, `(.L_x_63) ;  /* 0x000003f000027945 */ /* 0x000fd80003800200 */
        /* <DEDUP_REMOVED lines=32> */
.L_x_66:
[----:B------:R-:W-:Y:S05]  /*4290*/  BSYNC.RECONVERGENT B5 ;  /* 0x0000000000057941 */ /* 0x000fea0003800200 */
.L_x_65:
        /* <DEDUP_REMOVED lines=26> */
.L_x_68:
[----:B------:R-:W-:Y:S05]  /*4440*/  BSYNC.RECONVERGENT B5 ;  /* 0x0000000000057941 */ /* 0x000fea0003800200 */
.L_x_67:
[----:B------:R-:W-:Y:S01]  /*4450*/  FADD R21, R21, R0 ;  /* 0x0000000015157221 */ /* 0x000fe20000000000 */
[----:B------:R-:W-:-:S07]  /*4460*/  VIADD R20, R20, 0x2 ;  /* 0x0000000214147836 */ /* 0x000fce0000000000 */
.L_x_64:
[----:B------:R-:W-:Y:S05]  /*4470*/  BSYNC.RECONVERGENT B2 ;  /* 0x0000000000027941 */ /* 0x000fea0003800200 */
.L_x_63:
[----:B------:R-:W-:-:S04]  /*4480*/  LOP3.LUT R26, R26, 0x1, RZ, 0xc0, !PT ;  /* 0x000000011a1a7812 */ /* 0x000fc800078ec0ff */
[----:B------:R-:W-:-:S13]  /*4490*/  ISETP.NE.U32.AND P0, PT, R26, 0x1, PT ;  /* 0x000000011a00780c */ /* 0x000fda0003f05070 */
[----:B------:R-:W-:Y:S05]  /*44a0*/  @P0 BRA `(.L_x_33) ;  /* 0x0000000000800947 */ /* 0x000fea0003800000 */
        /* <DEDUP_REMOVED lines=30> */
.L_x_70:
[----:B------:R-:W-:Y:S05]  /*4690*/  BSYNC.RECONVERGENT B2 ;  /* 0x0000000000027941 */ /* 0x000fea0003800200 */
.L_x_69:
[----:B------:R-:W-:-:S07]  /*46a0*/  FADD R21, R21, R0 ;  /* 0x0000000015157221 */ /* 0x000fce0000000000 */
.L_x_33:
[----:B------:R-:W-:Y:S05]  /*46b0*/  BSYNC.RECONVERGENT B3 ;  /* 0x0000000000037941 */ /* 0x000fea0003800200 */
.L_x_32:
[----:B------:R-:W-:-:S05]  /*46c0*/  VIADD R19, R19, 0x1 ;  /* 0x0000000113137836 */ /* 0x000fca0000000000 */
[----:B------:R-:W-:-:S13]  /*46d0*/  ISETP.NE.AND P0, PT, R19, R10, PT ;  /* 0x0000000a1300720c */ /* 0x000fda0003f05270 */
[----:B------:R-:W-:Y:S05]  /*46e0*/  @P0 BRA `(.L_x_71) ;  /* 0xffffffe000940947 */ /* 0x000fea000383ffff */
.L_x_31:
[----:B------:R-:W-:Y:S05]  /*46f0*/  BSYNC.RECONVERGENT B4 ;  /* 0x0000000000047941 */ /* 0x000fea0003800200 */
.L_x_30:
[----:B------:R-:W-:Y:S01]  /*4700*/  FMUL R0, R29, -4 ;  /* 0xc08000001d007820 */ /* 0x000fe20000400000 */
[----:B------:R-:W-:Y:S03]  /*4710*/  BSSY.RECONVERGENT B2, `(.L_x_72) ;  /* 0x000000e000027945 */ /* 0x000fe60003800200 */
[----:B------:R-:W-:-:S04]  /*4720*/  FMUL R6, R0, R27 ;  /* 0x0000001b00067220 */ /* 0x000fc80000400000 */
[----:B------:R-:W0:Y:S08]  /*4730*/  MUFU.RCP R0, R6 ;  /* 0x0000000600007308 */ /* 0x000e300000001000 */
[----:B------:R-:W1:Y:S01]  /*4740*/  FCHK P0, R21, R6 ;  /* 0x0000000615007302 */ /* 0x000e620000000000 */
[----:B0-----:R-:W-:-:S04]  /*4750*/  FFMA R3, -R6, R0, 1 ;  /* 0x3f80000006037423 */ /* 0x001fc80000000100 */
[----:B------:R-:W-:-:S04]  /*4760*/  FFMA R0, R0, R3, R0 ;  /* 0x0000000300007223 */ /* 0x000fc80000000000 */
[----:B------:R-:W-:-:S04]  /*4770*/  FFMA R3, R0, R21, RZ ;  /* 0x0000001500037223 */ /* 0x000fc800000000ff */
[----:B------:R-:W-:-:S04]  /*4780*/  FFMA R4, -R6, R3, R21 ;  /* 0x0000000306047223 */ /* 0x000fc80000000115 */
[----:B------:R-:W-:Y:S01]  /*4790*/  FFMA R0, R0, R4, R3 ;  /* 0x0000000400007223 */ /* 0x000fe20000000003 */
[----:B-1----:R-:W-:Y:S06]  /*47a0*/  @!P0 BRA `(.L_x_73) ;  /* 0x0000000000108947 */ /* 0x002fec0003800000 */
[----:B------:R-:W-:Y:S01]  /*47b0*/  IMAD.MOV.U32 R3, RZ, RZ, R21 ;  /* 0x000000ffff037224 */ /* 0x000fe200078e0015 */
[----:B------:R-:W-:Y:S01]  /*47c0*/  MOV R4, 0x47f0 ;  /* 0x000047f000047802 */ /* 0x000fe20000000f00 */
[----:B------:R-:W-:-:S07]  /*47d0*/  IMAD.MOV.U32 R0, RZ, RZ, R6 ;  /* 0x000000ffff007224 */ /* 0x000fce00078e0006 */
[----:B------:R-:W-:Y:S05]  /*47e0*/  CALL.REL.NOINC `($__internal_1_$__cuda_sm3x_div_rn_noftz_f32_slowpath) ;  /* 0x00000028000c7944 */ /* 0x000fea0003c00000 */
.L_x_73:
[----:B------:R-:W-:Y:S05]  /*47f0*/  BSYNC.RECONVERGENT B2 ;  /* 0x0000000000027941 */ /* 0x000fea0003800200 */
.L_x_72:
[----:B------:R-:W0:Y:S01]  /*4800*/  LDCU UR4, c[0x0][0x3a8] ;  /* 0x00007500ff0477ac */ /* 0x000e220008000800 */
[----:B------:R-:W1:Y:S01]  /*4810*/  LDCU UR5, c[0x0][0x3b0] ;  /* 0x00007600ff0577ac */ /* 0x000e620008000800 */
[----:B0-----:R-:W-:-:S05]  /*4820*/  FADD R0, R0, UR4 ;  /* 0x0000000400007e21 */ /* 0x001fca0008000000 */
[----:B-1----:R-:W-:-:S13]  /*4830*/  FSETP.GEU.AND P0, PT, |R0|, UR5, PT ;  /* 0x0000000500007c0b */ /* 0x002fda000bf0e200 */
[----:B------:R-:W-:Y:S05]  /*4840*/  @P0 BRA `(.L_x_29) ;  /* 0x0000000000ac0947 */ /* 0x000fea0003800000 */
[----:B------:R-:W0:Y:S02]  /*4850*/  LDCU.64 UR4, c[0x0][0x398] ;  /* 0x00007300ff0477ac */ /* 0x000e240008000a00 */
[----:B0-----:R-:W-:-:S04]  /*4860*/  UISETP.LT.AND UP0, UPT, UR4, UR5, UPT ;  /* 0x000000050400728c */ /* 0x001fc8000bf01270 */
[----:B------:R-:W-:-:S04]  /*4870*/  USEL UR4, UR4, UR5, UP0 ;  /* 0x0000000504047287 */ /* 0x000fc80008000000 */
[----:B------:R-:W-:-:S09]  /*4880*/  UISETP.GE.AND UP0, UPT, UR4, 0x1, UPT ;  /* 0x000000010400788c */ /* 0x000fd2000bf06270 */
[----:B------:R-:W-:Y:S05]  /*4890*/  BRA.U !UP0, `(.L_x_74) ;  /* 0x0000000108187547 */ /* 0x000fea000b800000 */
[----:B------:R-:W-:Y:S01]  /*48a0*/  MOV R0, 0x8 ;  /* 0x0000000800007802 */ /* 0x000fe20000000f00 */
[----:B------:R-:W-:Y:S02]  /*48b0*/  IMAD.MOV.U32 R4, RZ, RZ, 0xc ;  /* 0x0000000cff047424 */ /* 0x000fe400078e00ff */
[----:B------:R-:W-:Y:S01]  /*48c0*/  IMAD.MOV.U32 R5, RZ, RZ, RZ ;  /* 0x000000ffff057224 */ /* 0x000fe200078e00ff */
[----:B------:R0:W1:Y:S06]  /*48d0*/  LDC.64 R6, c[0x4][R0] ;  /* 0x0100000000067b82 */ /* 0x00006c0000000a00 */
[----:B------:R-:W-:-:S07]  /*48e0*/  LEPC R20, `(.L_x_74) ;  /* 0x000000001014794e */ /* 0x000fce0000000000 */
[----:B01----:R-:W-:Y:S05]  /*48f0*/  CALL.ABS.NOINC R6 ;  /* 0x0000000006007343 */ /* 0x003fea0003c00000 */
.L_x_74:
[----:B------:R-:W-:-:S04]  /*4900*/  FMUL R0, R17, R2 ;  /* 0x0000000211007220 */ /* 0x000fc80000400000 */
[----:B------:R-:W-:-:S04]  /*4910*/  FMUL R0, R0, 3 ;  /* 0x4040000000007820 */ /* 0x000fc80000400000 */
[----:B------:R-:W0:Y:S08]  /*4920*/  MUFU.RCP R3, R0 ;  /* 0x0000000000037308 */ /* 0x000e300000001000 */
[----:B------:R-:W1:Y:S01]  /*4930*/  FCHK P0, RZ, R0 ;  /* 0x00000000ff007302 */ /* 0x000e620000000000 */
[----:B0-----:R-:W-:-:S04]  /*4940*/  FFMA R4, -R0, R3, 1 ;  /* 0x3f80000000047423 */ /* 0x001fc80000000103 */
[----:B------:R-:W-:-:S04]  /*4950*/  FFMA R6, R3, R4, R3 ;  /* 0x0000000403067223 */ /* 0x000fc80000000003 */
[----:B------:R-:W-:-:S04]  /*4960*/  FFMA R3, RZ, R6, RZ ;  /* 0x00000006ff037223 */ /* 0x000fc800000000ff */
[----:B------:R-:W-:-:S04]  /*4970*/  FFMA R4, -R0, R3, RZ ;  /* 0x0000000300047223 */ /* 0x000fc800000001ff */
[----:B------:R-:W-:Y:S01]  /*4980*/  FFMA R3, R6, R4, R3 ;  /* 0x0000000406037223 */ /* 0x000fe20000000003 */
[----:B-1----:R-:W-:Y:S06]  /*4990*/  @!P0 BRA `(.L_x_75) ;  /* 0x0000000000108947 */ /* 0x002fec0003800000 */
[----:B------:R-:W-:Y:S01]  /*49a0*/  HFMA2 R3, -RZ, RZ, 0, 0 ;  /* 0x00000000ff037431 */ /* 0x000fe200000001ff */
[----:B------:R-:W-:-:S07]  /*49b0*/  MOV R4, 0x49d0 ;  /* 0x000049d000047802 */ /* 0x000fce0000000f00 */
[----:B------:R-:W-:Y:S05]  /*49c0*/  CALL.REL.NOINC `($__internal_1_$__cuda_sm3x_div_rn_noftz_f32_slowpath) ;  /* 0x0000002400947944 */ /* 0x000fea0003c00000 */
[----:B------:R-:W-:-:S07]  /*49d0*/  IMAD.MOV.U32 R3, RZ, RZ, R0 ;  /* 0x000000ffff037224 */ /* 0x000fce00078e0000 */
.L_x_75:
[----:B------:R-:W-:Y:S01]  /*49e0*/  VIADD R0, R3, 0xf3000000 ;  /* 0xf300000003007836 */ /* 0x000fe20000000000 */
[----:B------:R0:W1:Y:S01]  /*49f0*/  MUFU.RSQ R4, R3 ;  /* 0x0000000300047308 */ /* 0x0000620000001400 */
[----:B------:R-:W-:Y:S03]  /*4a00*/  BSSY.RECONVERGENT B0, `(.L_x_76) ;  /* 0x000000c000007945 */ /* 0x000fe60003800200 */
[----:B------:R-:W-:-:S13]  /*4a10*/  ISETP.GT.U32.AND P0, PT, R0, 0x727fffff, PT ;  /* 0x727fffff0000780c */ /* 0x000fda0003f04070 */
[----:B01----:R-:W-:Y:S05]  /*4a20*/  @!P0 BRA `(.L_x_77) ;  /* 0x0000000000148947 */ /* 0x003fea0003800000 */
[----:B------:R-:W-:Y:S01]  /*4a30*/  IMAD.MOV.U32 R0, RZ, RZ, R3 ;  /* 0x000000ffff007224 */ /* 0x000fe200078e0003 */
[----:B------:R-:W-:-:S07]  /*4a40*/  MOV R8, 0x4a60 ;  /* 0x00004a6000087802 */ /* 0x000fce0000000f00 */
[----:B------:R-:W-:Y:S05]  /*4a50*/  CALL.REL.NOINC `($__internal_0_$__cuda_sm20_sqrt_rn_f32_slowpath) ;  /* 0x0000002400187944 */ /* 0x000fea0003c00000 */
[----:B------:R-:W-:Y:S01]  /*4a60*/  IMAD.MOV.U32 R15, RZ, RZ, R3 ;  /* 0x000000ffff0f7224 */ /* 0x000fe200078e0003 */
[----:B------:R-:W-:Y:S06]  /*4a70*/  BRA `(.L_x_78) ;  /* 0x0000000000107947 */ /* 0x000fec0003800000 */
.L_x_77:
[C---:B------:R-:W-:Y:S01]  /*4a80*/  FMUL.FTZ R0, R4.reuse, R3 ;  /* 0x0000000304007220 */ /* 0x040fe20000410000 */
[----:B------:R-:W-:-:S03]  /*4a90*/  FMUL.FTZ R15, R4, 0.5 ;  /* 0x3f000000040f7820 */ /* 0x000fc60000410000 */
[----:B------:R-:W-:-:S04]  /*4aa0*/  FFMA R3, -R0, R0, R3 ;  /* 0x0000000000037223 */ /* 0x000fc80000000103 */
[----:B------:R-:W-:-:S07]  /*4ab0*/  FFMA R15, R3, R15, R0 ;  /* 0x0000000f030f7223 */ /* 0x000fce0000000000 */
.L_x_78:
[----:B------:R-:W-:Y:S05]  /*4ac0*/  BSYNC.RECONVERGENT B0 ;  /* 0x0000000000007941 */ /* 0x000fea0003800200 */
.L_x_76:
[----:B------:R-:W0:Y:S02]  /*4ad0*/  LDCU UR4, c[0x0][0x3ac] ;  /* 0x00007580ff0477ac */ /* 0x000e240008000800 */
[----:B0-----:R-:W-:-:S04]  /*4ae0*/  FSETP.GEU.AND P0, PT, R15, UR4, PT ;  /* 0x000000040f007c0b */ /* 0x001fc8000bf0e000 */
[----:B------:R-:W-:-:S09]  /*4af0*/  FSEL R15, R15, -1, !P0 ;  /* 0xbf8000000f0f7808 */ /* 0x000fd20004000000 */
.L_x_29:
[----:B------:R-:W-:Y:S05]  /*4b00*/  BSYNC.RECONVERGENT B6 ;  /* 0x0000000000067941 */ /* 0x000fea0003800200 */
.L_x_28:
[----:B------:R-:W-:Y:S01]  /*4b10*/  FADD R0, R24, R29 ;  /* 0x0000001d18007221 */ /* 0x000fe20000000000 */
[----:B------:R-:W-:Y:S01]  /*4b20*/  FADD R16, R16, R25 ;  /* 0x0000001910107221 */ /* 0x000fe20000000000 */
[----:B------:R-:W0:Y:S01]  /*4b30*/  LDCU.64 UR4, c[0x0][0x388] ;  /* 0x00007100ff0477ac */ /* 0x000e220008000a00 */
[----:B------:R-:W-:Y:S01]  /*4b40*/  FADD R24, R24, -R27 ;  /* 0x8000001b18187221 */ /* 0x000fe20000000000 */
[----:B------:R-:W-:Y:S01]  /*4b50*/  FADD R0, R0, 1 ;  /* 0x3f80000000007421 */ /* 0x000fe20000000000 */
[----:B------:R-:W-:Y:S01]  /*4b60*/  FADD R16, R16, 1 ;  /* 0x3f80000010107421 */ /* 0x000fe20000000000 */
[----:B------:R-:W-:Y:S01]  /*4b70*/  R2UR UR6, R22 ;  /* 0x00000000160672ca */ /* 0x000fe200000e0000 */
[----:B------:R-:W-:Y:S01]  /*4b80*/  BSSY.RECONVERGENT B6, `(.L_x_79) ;  /* 0x000022f000067945 */ /* 0x000fe20003800200 */
[----:B------:R-:W0:Y:S01]  /*4b90*/  F2I.TRUNC.NTZ R10, R0 ;  /* 0x00000000000a7305 */ /* 0x000e22000020f100 */
[----:B------:R-:W-:Y:S01]  /*4ba0*/  R2UR UR7, R23 ;  /* 0x00000000170772ca */ /* 0x000fe200000e0000 */
[----:B------:R-:W-:-:S06]  /*4bb0*/  IMAD.MOV.U32 R21, RZ, RZ, -0x40800000 ;  /* 0xbf800000ff157424 */ /* 0x000fcc00078e00ff */
[----:B------:R-:W1:Y:S06]  /*4bc0*/  F2I.TRUNC.NTZ R19, R16 ;  /* 0x0000001000137305 */ /* 0x000e6c000020f100 */
[----:B------:R2:W-:Y:S01]  /*4bd0*/  STG.E desc[UR6][R30.64+0x4], R15 ;  /* 0x0000040f1e007986 */ /* 0x0005e2000c101906 */
[----:B0-----:R-:W-:Y:S01]  /*4be0*/  ISETP.GE.AND P0, PT, R10, UR4, PT ;  /* 0x000000040a007c0c */ /* 0x001fe2000bf06270 */
[----:B------:R-:W0:Y:S03]  /*4bf0*/  F2I.TRUNC.NTZ R24, R24 ;  /* 0x0000001800187305 */ /* 0x000e26000020f100 */
[----:B-1----:R-:W-:-:S04]  /*4c00*/  ISETP.GE.OR P0, PT, R19, UR5, P0 ;  /* 0x0000000513007c0c */ /* 0x002fc80008706670 */
[----:B0-----:R-:W-:-:S13]  /*4c10*/  ISETP.LT.OR P0, PT, R24, RZ, P0 ;  /* 0x000000ff1800720c */ /* 0x001fda0000701670 */
[----:B--2---:R-:W-:Y:S05]  /*4c20*/  @P0 BRA `(.L_x_80) ;  /* 0x0000002000900947 */ /* 0x004fea0003800000 */
[----:B------:R-:W-:Y:S01]  /*4c30*/  IMAD.MOV.U32 R15, RZ, RZ, R24 ;  /* 0x000000ffff0f7224 */ /* 0x000fe200078e0018 */
[----:B------:R-:W-:Y:S01]  /*4c40*/  BSSY.RECONVERGENT B4, `(.L_x_81) ;  /* 0x00001e2000047945 */ /* 0x000fe20003800200 */
[----:B------:R-:W-:-:S03]  /*4c50*/  IMAD.MOV.U32 R24, RZ, RZ, RZ ;  /* 0x000000ffff187224 */ /* 0x000fc600078e00ff */
[----:B------:R-:W-:-:S13]  /*4c60*/  ISETP.GE.AND P0, PT, R15, R10, PT ;  /* 0x0000000a0f00720c */ /* 0x000fda0003f06270 */
[----:B------:R-:W-:Y:S05]  /*4c70*/  @P0 BRA `(.L_x_82) ;  /* 0x0000001c00780947 */ /* 0x000fea0003800000 */
[----:B------:R-:W-:Y:S01]  /*4c80*/  IADD3 R14, PT, PT, R19, -R18, RZ ;  /* 0x80000012130e7210 */ /* 0x000fe20007ffe0ff */
[----:B------:R-:W-:-:S03]  /*4c90*/  IMAD.MOV.U32 R24, RZ, RZ, RZ ;  /* 0x000000ffff187224 */ /* 0x000fc600078e00ff */
[----:B------:R-:W-:-:S07]  /*4ca0*/  LOP3.LUT R16, R14, 0x7, RZ, 0xc0, !PT ;  /* 0x000000070e107812 */ /* 0x000fce00078ec0ff */
.L_x_122:
        /* <DEDUP_REMOVED lines=8> */
[----:B------:R-:W0:Y:S01]  /*4d30*/  LDCU UR4, c[0x0][0x38c] ;  /* 0x00007180ff0477ac */ /* 0x000e220008000800 */
[----:B------:R-:W-:Y:S01]  /*4d40*/  LOP3.LUT R26, R14, 0xfffffff8, RZ, 0xc0, !PT ;  /* 0xfffffff80e1a7812 */ /* 0x000fe200078ec0ff */
[----:B------:R-:W-:-:S04]  /*4d50*/  IMAD.MOV.U32 R20, RZ, RZ, R18 ;  /* 0x000000ffff147224 */ /* 0x000fc800078e0012 */
[----:B------:R-:W-:Y:S02]  /*4d60*/  IMAD.MOV R26, RZ, RZ, -R26 ;  /* 0x000000ffff1a7224 */ /* 0x000fe400078e0a1a */
[----:B0-----:R-:W-:-:S04]  /*4d70*/  IMAD R25, R15, UR4, R18 ;  /* 0x000000040f197c24 */ /* 0x001fc8000f8e0212 */
[----:B------:R-:W-:-:S07]  /*4d80*/  IMAD R25, R25, 0x3, RZ ;  /* 0x0000000319197824 */ /* 0x000fce00078e02ff */
.L_x_103:
[----:B------:R-:W0:Y:S01]  /*4d90*/  LDC.64 R12, c[0x0][0x380] ;  /* 0x0000e000ff0c7b82 */ /* 0x000e220000000a00 */
[C---:B------:R-:W-:Y:S02]  /*4da0*/  R2UR UR4, R22.reuse ;  /* 0x00000000160472ca */ /* 0x040fe400000e0000 */
[C---:B------:R-:W-:Y:S02]  /*4db0*/  R2UR UR5, R23.reuse ;  /* 0x00000000170572ca */ /* 0x040fe400000e0000 */
[C---:B------:R-:W-:Y:S02]  /*4dc0*/  R2UR UR6, R22.reuse ;  /* 0x00000000160672ca */ /* 0x040fe400000e0000 */
[C---:B------:R-:W-:Y:S02]  /*4dd0*/  R2UR UR7, R23.reuse ;  /* 0x00000000170772ca */ /* 0x040fe400000e0000 */
[----:B------:R-:W-:Y:S02]  /*4de0*/  R2UR UR8, R22 ;  /* 0x00000000160872ca */ /* 0x000fe400000e0000 */
[----:B------:R-:W-:Y:S01]  /*4df0*/  R2UR UR9, R23 ;  /* 0x00000000170972ca */ /* 0x000fe200000e0000 */
[----:B0-----:R-:W-:-:S05]  /*4e00*/  IMAD.WIDE R12, R25, 0x4, R12 ;  /* 0x00000004190c7825 */ /* 0x001fca00078e020c */
[----:B------:R-:W2:Y:S04]  /*4e10*/  LDG.E R0, desc[UR4][R12.64] ;  /* 0x000000040c007981 */ /* 0x000ea8000c1e1900 */
[----:B------:R-:W2:Y:S04]  /*4e20*/  LDG.E R3, desc[UR6][R12.64+0x4] ;  /* 0x000004060c037981 */ /* 0x000ea8000c1e1900 */
[----:B------:R-:W2:Y:S01]  /*4e30*/  LDG.E R4, desc[UR8][R12.64+0x8] ;  /* 0x000008080c047981 */ /* 0x000ea2000c1e1900 */
[----:B------:R-:W-:Y:S01]  /*4e40*/  IMAD.MOV.U32 R5, RZ, RZ, 0x40400000 ;  /* 0x40400000ff057424 */ /* 0x000fe200078e00ff */
[----:B------:R-:W-:Y:S01]  /*4e50*/  IADD3 R26, PT, PT, R26, 0x8, RZ ;  /* 0x000000081a1a7810 */ /* 0x000fe20007ffe0ff */
[----:B------:R-:W-:Y:S01]  /*4e60*/  IMAD.MOV.U32 R8, RZ, RZ, 0x3eaaaaab ;  /* 0x3eaaaaabff087424 */ /* 0x000fe200078e00ff */
[----:B------:R-:W-:Y:S02]  /*4e70*/  BSSY.RECONVERGENT B5, `(.L_x_87) ;  /* 0x0000010000057945 */ /* 0x000fe40003800200 */
[----:B------:R-:W-:Y:S01]  /*4e80*/  ISETP.NE.AND P2, PT, R26, RZ, PT ;  /* 0x000000ff1a00720c */ /* 0x000fe20003f45270 */
        /* <DEDUP_REMOVED lines=14> */
.L_x_88:
[----:B------:R-:W-:Y:S05]  /*4f70*/  BSYNC.RECONVERGENT B5 ;  /* 0x0000000000057941 */ /* 0x000fea0003800200 */
.L_x_87:
        /* <DEDUP_REMOVED lines=27> */
.L_x_90:
[----:B------:R-:W-:Y:S05]  /*5130*/  BSYNC.RECONVERGENT B5 ;  /* 0x0000000000057941 */ /* 0x000fea0003800200 */
.L_x_89:
        /* <DEDUP_REMOVED lines=27> */
.L_x_92:
[----:B------:R-:W-:Y:S05]  /*52f0*/  BSYNC.RECONVERGENT B5 ;  /* 0x0000000000057941 */ /* 0x000fea0003800200 */
.L_x_91:
        /* <DEDUP_REMOVED lines=27> */
.L_x_94:
[----:B------:R-:W-:Y:S05]  /*54b0*/  BSYNC.RECONVERGENT B5 ;  /* 0x0000000000057941 */ /* 0x000fea0003800200 */
.L_x_93:
        /* <DEDUP_REMOVED lines=27> */
.L_x_96:
[----:B------:R-:W-:Y:S05]  /*5670*/  BSYNC.RECONVERGENT B5 ;  /* 0x0000000000057941 */ /* 0x000fea0003800200 */
.L_x_95:
        /* <DEDUP_REMOVED lines=27> */
.L_x_98:
[----:B------:R-:W-:Y:S05]  /*5830*/  BSYNC.RECONVERGENT B5 ;  /* 0x0000000000057941 */ /* 0x000fea0003800200 */
.L_x_97:
        /* <DEDUP_REMOVED lines=23> */
[----:B------:R-:W-:Y:S02]  /*59b0*/  MOV R0, 0x40400000 ;  /* 0x4040000000007802 */ /* 0x000fe40000000f00 */
[----:B------:R-:W-:-:S07]  /*59c0*/  MOV R4, 0x59e0 ;  /* 0x000059e000047802 */ /* 0x000fce0000000f00 */
[----:B------:R-:W-:Y:S05]  /*59d0*/  CALL.REL.NOINC `($__internal_1_$__cuda_sm3x_div_rn_noftz_f32_slowpath) ;  /* 0x0000001400907944 */ /* 0x000fea0003c00000 */
[----:B------:R-:W-:-:S07]  /*59e0*/  IMAD.MOV.U32 R3, RZ, RZ, R0 ;  /* 0x000000ffff037224 */ /* 0x000fce00078e0000 */
.L_x_100:
[----:B------:R-:W-:Y:S05]  /*59f0*/  BSYNC.RECONVERGENT B5 ;  /* 0x0000000000057941 */ /* 0x000fea0003800200 */
.L_x_99:
        /* <DEDUP_REMOVED lines=26> */
.L_x_102:
[----:B------:R-:W-:Y:S05]  /*5ba0*/  BSYNC.RECONVERGENT B5 ;  /* 0x0000000000057941 */ /* 0x000fea0003800200 */
.L_x_101:
[----:B------:R-:W-:Y:S01]  /*5bb0*/  FADD R24, R24, R0 ;  /* 0x0000000018187221 */ /* 0x000fe20000000000 */
[----:B------:R-:W-:Y:S02]  /*5bc0*/  VIADD R20, R20, 0x8 ;  /* 0x0000000814147836 */ /* 0x000fe40000000000 */
[----:B------:R-:W-:Y:S01]  /*5bd0*/  VIADD R25, R25, 0x18 ;  /* 0x0000001819197836 */ /* 0x000fe20000000000 */
[----:B------:R-:W-:Y:S06]  /*5be0*/  @P2 BRA `(.L_x_103) ;  /* 0xfffffff000682947 */ /* 0x000fec000383ffff */
.L_x_86:
[----:B------:R-:W-:Y:S05]  /*5bf0*/  BSYNC.RECONVERGENT B2 ;  /* 0x0000000000027941 */ /* 0x000fea0003800200 */
.L_x_85:
[----:B------:R-:W-:-:S13]  /*5c00*/  ISETP.NE.AND P0, PT, R16, RZ, PT ;  /* 0x000000ff1000720c */ /* 0x000fda0003f05270 */
[----:B------:R-:W-:Y:S05]  /*5c10*/  @!P0 BRA `(.L_x_84) ;  /* 0x0000000c00808947 */ /* 0x000fea0003800000 */
[----:B------:R-:W-:Y:S01]  /*5c20*/  IADD3 R0, PT, PT, R16, -0x1, RZ ;  /* 0xffffffff10007810 */ /* 0x000fe20007ffe0ff */
[----:B------:R-:W-:Y:S03]  /*5c30*/  BSSY.RECONVERGENT B2, `(.L_x_104) ;  /* 0x0000078000027945 */ /* 0x000fe60003800200 */
        /* <DEDUP_REMOVED lines=33> */
.L_x_107:
[----:B------:R-:W-:Y:S05]  /*5e50*/  BSYNC.RECONVERGENT B5 ;  /* 0x0000000000057941 */ /* 0x000fea0003800200 */
.L_x_106:
        /* <DEDUP_REMOVED lines=27> */
.L_x_109:
[----:B------:R-:W-:Y:S05]  /*6010*/  BSYNC.RECONVERGENT B5 ;  /* 0x0000000000057941 */ /* 0x000fea0003800200 */
.L_x_108:
        /* <DEDUP_REMOVED lines=27> */
.L_x_111:
[----:B------:R-:W-:Y:S05]  /*61d0*/  BSYNC.RECONVERGENT B5 ;  /* 0x0000000000057941 */ /* 0x000fea0003800200 */
.L_x_110:
        /* <DEDUP_REMOVED lines=26> */
.L_x_113:
[----:B------:R-:W-:Y:S05]  /*6380*/  BSYNC.RECONVERGENT B5 ;  /* 0x0000000000057941 */ /* 0x000fea0003800200 */
.L_x_112:
[----:B------:R-:W-:Y:S01]  /*6390*/  FADD R24, R24, R0 ;  /* 0x0000000018187221 */ /* 0x000fe20000000000 */
[----:B------:R-:W-:-:S07]  /*63a0*/  VIADD R20, R20, 0x4 ;  /* 0x0000000414147836 */ /* 0x000fce0000000000 */
.L_x_105:
[----:B------:R-:W-:Y:S05]  /*63b0*/  BSYNC.RECONVERGENT B2 ;  /* 0x0000000000027941 */ /* 0x000fea0003800200 */
.L_x_104:
        /* <DEDUP_REMOVED lines=36> */
.L_x_117:
[----:B------:R-:W-:Y:S05]  /*6600*/  BSYNC.RECONVERGENT B5 ;  /* 0x0000000000057941 */ /* 0x000fea0003800200 */
.L_x_116:
        /* <DEDUP_REMOVED lines=26> */
.L_x_119:
[----:B------:R-:W-:Y:S05]  /*67b0*/  BSYNC.RECONVERGENT B5 ;  /* 0x0000000000057941 */ /* 0x000fea0003800200 */
.L_x_118:
[----:B------:R-:W-:Y:S01]  /*67c0*/  FADD R24, R24, R0 ;  /* 0x0000000018187221 */ /* 0x000fe20000000000 */
[----:B------:R-:W-:-:S07]  /*67d0*/  VIADD R20, R20, 0x2 ;  /* 0x0000000214147836 */ /* 0x000fce0000000000 */
.L_x_115:
[----:B------:R-:W-:Y:S05]  /*67e0*/  BSYNC.RECONVERGENT B2 ;  /* 0x0000000000027941 */ /* 0x000fea0003800200 */
.L_x_114:
        /* <DEDUP_REMOVED lines=17> */
[----:B------:R-:W-:Y:S02]  /*6900*/  HFMA2 R8, -RZ, RZ, 2.125, 0 ;  /* 0x40400000ff087431 */ /* 0x000fe400000001ff */
        /* <DEDUP_REMOVED lines=15> */
.L_x_121:
[----:B------:R-:W-:Y:S05]  /*6a00*/  BSYNC.RECONVERGENT B2 ;  /* 0x0000000000027941 */ /* 0x000fea0003800200 */
.L_x_120:
[----:B------:R-:W-:-:S07]  /*6a10*/  FADD R24, R24, R0 ;  /* 0x0000000018187221 */ /* 0x000fce0000000000 */
.L_x_84:
[----:B------:R-:W-:Y:S05]  /*6a20*/  BSYNC.RECONVERGENT B3 ;  /* 0x0000000000037941 */ /* 0x000fea0003800200 */
.L_x_83:
[----:B------:R-:W-:-:S05]  /*6a30*/  VIADD R15, R15, 0x1 ;  /* 0x000000010f0f7836 */ /* 0x000fca0000000000 */
[----:B------:R-:W-:-:S13]  /*6a40*/  ISETP.NE.AND P0, PT, R15, R10, PT ;  /* 0x0000000a0f00720c */ /* 0x000fda0003f05270 */
[----:B------:R-:W-:Y:S05]  /*6a50*/  @P0 BRA `(.L_x_122) ;  /* 0xffffffe000940947 */ /* 0x000fea000383ffff */
.L_x_82:
[----:B------:R-:W-:Y:S05]  /*6a60*/  BSYNC.RECONVERGENT B4 ;  /* 0x0000000000047941 */ /* 0x000fea0003800200 */
.L_x_81:
        /* <DEDUP_REMOVED lines=15> */
.L_x_124:
[----:B------:R-:W-:Y:S05]  /*6b60*/  BSYNC.RECONVERGENT B2 ;  /* 0x0000000000027941 */ /* 0x000fea0003800200 */
.L_x_123:
        /* <DEDUP_REMOVED lines=11> */
[----:B------:R-:W-:Y:S02]  /*6c20*/  HFMA2 R5, -RZ, RZ, 0, 0 ;  /* 0x00000000ff057431 */ /* 0x000fe400000001ff */
[----:B------:R-:W-:Y:S01]  /*6c30*/  IMAD.MOV.U32 R4, RZ, RZ, 0xc ;  /* 0x0000000cff047424 */ /* 0x000fe200078e00ff */
[----:B------:R0:W1:Y:S06]  /*6c40*/  LDC.64 R6, c[0x4][R0] ;  /* 0x0100000000067b82 */ /* 0x00006c0000000a00 */
[----:B------:R-:W-:-:S07]  /*6c50*/  LEPC R20, `(.L_x_125) ;  /* 0x000000001014794e */ /* 0x000fce0000000000 */
[----:B01----:R-:W-:Y:S05]  /*6c60*/  CALL.ABS.NOINC R6 ;  /* 0x0000000006007343 */ /* 0x003fea0003c00000 */
.L_x_125:
        /* <DEDUP_REMOVED lines=10> */
[----:B------:R-:W-:Y:S01]  /*6d10*/  IMAD.MOV.U32 R3, RZ, RZ, RZ ;  /* 0x000000ffff037224 */ /* 0x000fe200078e00ff */
[----:B------:R-:W-:-:S07]  /*6d20*/  MOV R4, 0x6d40 ;  /* 0x00006d4000047802 */ /* 0x000fce0000000f00 */
[----:B------:R-:W-:Y:S05]  /*6d30*/  CALL.REL.NOINC `($__internal_1_$__cuda_sm3x_div_rn_noftz_f32_slowpath) ;  /* 0x0000000000b87944 */ /* 0x000fea0003c00000 */
[----:B------:R-:W-:-:S07]  /*6d40*/  IMAD.MOV.U32 R2, RZ, RZ, R0 ;  /* 0x000000ffff027224 */ /* 0x000fce00078e0000 */
.L_x_126:
        /* <DEDUP_REMOVED lines=10> */
.L_x_128:
[C---:B------:R-:W-:Y:S01]  /*6df0*/  FMUL.FTZ R21, R3.reuse, R2 ;  /* 0x0000000203157220 */ /* 0x040fe20000410000 */
[----:B------:R-:W-:-:S03]  /*6e00*/  FMUL.FTZ R0, R3, 0.5 ;  /* 0x3f00000003007820 */ /* 0x000fc60000410000 */
[----:B------:R-:W-:-:S04]  /*6e10*/  FFMA R2, -R21, R21, R2 ;  /* 0x0000001515027223 */ /* 0x000fc80000000102 */
[----:B------:R-:W-:-:S07]  /*6e20*/  FFMA R21, R2, R0, R21 ;  /* 0x0000000002157223 */ /* 0x000fce0000000015 */
.L_x_129:
[----:B------:R-:W-:Y:S05]  /*6e30*/  BSYNC.RECONVERGENT B0 ;  /* 0x0000000000007941 */ /* 0x000fea0003800200 */
.L_x_127:
[----:B------:R-:W0:Y:S02]  /*6e40*/  LDCU UR4, c[0x0][0x3ac] ;  /* 0x00007580ff0477ac */ /* 0x000e240008000800 */
[----:B0-----:R-:W-:-:S04]  /*6e50*/  FSETP.GEU.AND P0, PT, R21, UR4, PT ;  /* 0x0000000415007c0b */ /* 0x001fc8000bf0e000 */
[----:B------:R-:W-:-:S09]  /*6e60*/  FSEL R21, R21, -1, !P0 ;  /* 0xbf80000015157808 */ /* 0x000fd20004000000 */
.L_x_80:
[----:B------:R-:W-:Y:S05]  /*6e70*/  BSYNC.RECONVERGENT B6 ;  /* 0x0000000000067941 */ /* 0x000fea0003800200 */
.L_x_79:
[----:B------:R-:W-:Y:S02]  /*6e80*/  R2UR UR4, R22 ;  /* 0x00000000160472ca */ /* 0x000fe400000e0000 */
[----:B------:R-:W-:-:S13]  /*6e90*/  R2UR UR5, R23 ;  /* 0x00000000170572ca */ /* 0x000fda00000e0000 */
[----:B------:R-:W-:Y:S01]  /*6ea0*/  STG.E desc[UR4][R30.64+0x8], R21 ;  /* 0x000008151e007986 */ /* 0x000fe2000c101904 */
[----:B------:R-:W-:Y:S05]  /*6eb0*/  EXIT ;  /* 0x000000000000794d */ /* 0x000fea0003800000 */
        .weak           $__internal_0_$__cuda_sm20_sqrt_rn_f32_slowpath
        .type           $__internal_0_$__cuda_sm20_sqrt_rn_f32_slowpath,@function
        .size           $__internal_0_$__cuda_sm20_sqrt_rn_f32_slowpath,($__internal_1_$__cuda_sm3x_div_rn_noftz_f32_slowpath - $__internal_0_$__cuda_sm20_sqrt_rn_f32_slowpath)
$__internal_0_$__cuda_sm20_sqrt_rn_f32_slowpath:
[----:B------:R-:W-:-:S13]  /*6ec0*/  LOP3.LUT P0, RZ, R0, 0x7fffffff, RZ, 0xc0, !PT ;  /* 0x7fffffff00ff7812 */ /* 0x000fda000780c0ff */
[----:B------:R-:W-:Y:S01]  /*6ed0*/  @!P0 IMAD.MOV.U32 R3, RZ, RZ, R0 ;  /* 0x000000ffff038224 */ /* 0x000fe200078e0000 */
[----:B------:R-:W-:Y:S06]  /*6ee0*/  @!P0 BRA `(.L_x_130) ;  /* 0x0000000000408947 */ /* 0x000fec0003800000 */
[----:B------:R-:W-:-:S13]  /*6ef0*/  FSETP.GEU.FTZ.AND P0, PT, R0, RZ, PT ;  /* 0x000000ff0000720b */ /* 0x000fda0003f1e000 */
[----:B------:R-:W-:Y:S01]  /*6f00*/  @!P0 MOV R3, 0x7fffffff ;  /* 0x7fffffff00038802 */ /* 0x000fe20000000f00 */
[----:B------:R-:W-:Y:S06]  /*6f10*/  @!P0 BRA `(.L_x_130) ;  /* 0x0000000000348947 */ /* 0x000fec0003800000 */
[----:B------:R-:W-:-:S13]  /*6f20*/  FSETP.GTU.FTZ.AND P0, PT, |R0|, +INF , PT ;  /* 0x7f8000000000780b */ /* 0x000fda0003f1c200 */
[----:B------:R-:W-:Y:S01]  /*6f30*/  @P0 FADD.FTZ R3, R0, 1 ;  /* 0x3f80000000030421 */ /* 0x000fe20000010000 */
[----:B------:R-:W-:Y:S06]  /*6f40*/  @P0 BRA `(.L_x_130) ;  /* 0x0000000000280947 */ /* 0x000fec0003800000 */
[----:B------:R-:W-:-:S13]  /*6f50*/  FSETP.NEU.FTZ.AND P0, PT, |R0|, +INF , PT ;  /* 0x7f8000000000780b */ /* 0x000fda0003f1d200 */
[----:B------:R-:W-:-:S04]  /*6f60*/  @P0 FFMA R4, R0, 1.84467440737095516160e+19, RZ ;  /* 0x5f80000000040823 */ /* 0x000fc800000000ff */
[----:B------:R-:W0:Y:S02]  /*6f70*/  @P0 MUFU.RSQ R3, R4 ;  /* 0x0000000400030308 */ /* 0x000e240000001400 */
[----:B0-----:R-:W-:Y:S01]  /*6f80*/  @P0 FMUL.FTZ R5, R4, R3 ;  /* 0x0000000304050220 */ /* 0x001fe20000410000 */
[----:B------:R-:W-:Y:S01]  /*6f90*/  @P0 FMUL.FTZ R7, R3, 0.5 ;  /* 0x3f00000003070820 */ /* 0x000fe20000410000 */
[----:B------:R-:W-:Y:S02]  /*6fa0*/  @!P0 IMAD.MOV.U32 R3, RZ, RZ, R0 ;  /* 0x000000ffff038224 */ /* 0x000fe400078e0000 */
[----:B------:R-:W-:-:S04]  /*6fb0*/  @P0 FADD.FTZ R6, -R5, -RZ ;  /* 0x800000ff05060221 */ /* 0x000fc80000010100 */
[----:B------:R-:W-:-:S04]  /*6fc0*/  @P0 FFMA R6, R5, R6, R4 ;  /* 0x0000000605060223 */ /* 0x000fc80000000004 */
[----:B------:R-:W-:-:S04]  /*6fd0*/  @P0 FFMA R6, R6, R7, R5 ;  /* 0x0000000706060223 */ /* 0x000fc80000000005 */
[----:B------:R-:W-:-:S07]  /*6fe0*/  @P0 FMUL.FTZ R3, R6, 2.3283064365386962891e-10 ;  /* 0x2f80000006030820 */ /* 0x000fce0000410000 */
.L_x_130:
[----:B------:R-:W-:Y:S02]  /*6ff0*/  IMAD.MOV.U32 R4, RZ, RZ, R8 ;  /* 0x000000ffff047224 */ /* 0x000fe400078e0008 */
[----:B------:R-:W-:-:S04]  /*7000*/  IMAD.MOV.U32 R5, RZ, RZ, 0x0 ;  /* 0x00000000ff057424 */ /* 0x000fc800078e00ff */
[----:B------:R-:W-:Y:S05]  /*7010*/  RET.REL.NODEC R4 `(_Z9main_funcPiiiS_iiPffff) ;  /* 0xffffff8c04f87950 */ /* 0x000fea0003c3ffff */
        .weak           $__internal_1_$__cuda_sm3x_div_rn_noftz_f32_slowpath
        .type           $__internal_1_$__cuda_sm3x_div_rn_noftz_f32_slowpath,@function
        .size           $__internal_1_$__cuda_sm3x_div_rn_noftz_f32_slowpath,(.L_x_144 - $__internal_1_$__cuda_sm3x_div_rn_noftz_f32_slowpath)
$__internal_1_$__cuda_sm3x_div_rn_noftz_f32_slowpath:
[----:B------:R-:W-:Y:S01]  /*7020*/  SHF.R.U32.HI R6, RZ, 0x17, R0 ;  /* 0x00000017ff067819 */ /* 0x000fe20000011600 */
[----:B------:R-:W-:Y:S01]  /*7030*/  BSSY.RECONVERGENT B0, `(.L_x_131) ;  /* 0x0000062000007945 */ /* 0x000fe20003800200 */
[----:B------:R-:W-:Y:S02]  /*7040*/  SHF.R.U32.HI R7, RZ, 0x17, R3 ;  /* 0x00000017ff077819 */ /* 0x000fe40000011603 */
[----:B------:R-:W-:Y:S02]  /*7050*/  LOP3.LUT R6, R6, 0xff, RZ, 0xc0, !PT ;  /* 0x000000ff06067812 */ /* 0x000fe400078ec0ff */
[----:B------:R-:W-:-:S03]  /*7060*/  LOP3.LUT R7, R7, 0xff, RZ, 0xc0, !PT ;  /* 0x000000ff07077812 */ /* 0x000fc600078ec0ff */
[----:B------:R-:W-:Y:S02]  /*7070*/  VIADD R8, R6, 0xffffffff ;  /* 0xffffffff06087836 */ /* 0x000fe40000000000 */
[----:B------:R-:W-:-:S03]  /*7080*/  VIADD R9, R7, 0xffffffff ;  /* 0xffffffff07097836 */ /* 0x000fc60000000000 */
[----:B------:R-:W-:-:S04]  /*7090*/  ISETP.GT.U32.AND P0, PT, R8, 0xfd, PT ;  /* 0x000000fd0800780c */ /* 0x000fc80003f04070 */
[----:B------:R-:W-:-:S13]  /*70a0*/  ISETP.GT.U32.OR P0, PT, R9, 0xfd, P0 ;  /* 0x000000fd0900780c */ /* 0x000fda0000704470 */
[----:B------:R-:W-:Y:S01]  /*70b0*/  @!P0 IMAD.MOV.U32 R5, RZ, RZ, RZ ;  /* 0x000000ffff058224 */ /* 0x000fe200078e00ff */
[----:B------:R-:W-:Y:S06]  /*70c0*/  @!P0 BRA `(.L_x_132) ;  /* 0x00000000005c8947 */ /* 0x000fec0003800000 */
[----:B------:R-:W-:Y:S02]  /*70d0*/  FSETP.GTU.FTZ.AND P0, PT, |R3|, +INF , PT ;  /* 0x7f8000000300780b */ /* 0x000fe40003f1c200 */
[----:B------:R-:W-:-:S04]  /*70e0*/  FSETP.GTU.FTZ.AND P1, PT, |R0|, +INF , PT ;  /* 0x7f8000000000780b */ /* 0x000fc80003f3c200 */
[----:B------:R-:W-:-:S13]  /*70f0*/  PLOP3.LUT P0, PT, P0, P1, PT, 0xf8, 0x8f ;  /* 0x00000000008f781c */ /* 0x000fda0000703f70 */
[----:B------:R-:W-:Y:S05]  /*7100*/  @P0 BRA `(.L_x_133) ;  /* 0x00000004004c0947 */ /* 0x000fea0003800000 */
[----:B------:R-:W-:-:S13]  /*7110*/  LOP3.LUT P0, RZ, R0, 0x7fffffff, R3, 0xc8, !PT ;  /* 0x7fffffff00ff7812 */ /* 0x000fda000780c803 */
[----:B------:R-:W-:Y:S05]  /*7120*/  @!P0 BRA `(.L_x_134) ;  /* 0x00000004003c8947 */ /* 0x000fea0003800000 */
[C---:B------:R-:W-:Y:S02]  /*7130*/  FSETP.NEU.FTZ.AND P3, PT, |R3|.reuse, +INF , PT ;  /* 0x7f8000000300780b */ /* 0x040fe40003f7d200 */
[----:B------:R-:W-:Y:S02]  /*7140*/  FSETP.NEU.FTZ.AND P1, PT, |R0|, +INF , PT ;  /* 0x7f8000000000780b */ /* 0x000fe40003f3d200 */
[----:B------:R-:W-:-:S11]  /*7150*/  FSETP.NEU.FTZ.AND P0, PT, |R3|, +INF , PT ;  /* 0x7f8000000300780b */ /* 0x000fd60003f1d200 */
[----:B------:R-:W-:Y:S05]  /*7160*/  @!P1 BRA !P3, `(.L_x_134) ;  /* 0x00000004002c9947 */ /* 0x000fea0005800000 */
[----:B------:R-:W-:-:S04]  /*7170*/  LOP3.LUT P3, RZ, R3, 0x7fffffff, RZ, 0xc0, !PT ;  /* 0x7fffffff03ff7812 */ /* 0x000fc8000786c0ff */
[----:B------:R-:W-:-:S13]  /*7180*/  PLOP3.LUT P1, PT, P1, P3, PT, 0x2f, 0xf2 ;  /* 0x0000000000f2781c */ /* 0x000fda0000f26577 */
[----:B------:R-:W-:Y:S05]  /*7190*/  @P1 BRA `(.L_x_135) ;  /* 0x0000000400181947 */ /* 0x000fea0003800000 */
[----:B------:R-:W-:-:S04]  /*71a0*/  LOP3.LUT P1, RZ, R0, 0x7fffffff, RZ, 0xc0, !PT ;  /* 0x7fffffff00ff7812 */ /* 0x000fc8000782c0ff */
[----:B------:R-:W-:-:S13]  /*71b0*/  PLOP3.LUT P0, PT, P0, P1, PT, 0x2f, 0xf2 ;  /* 0x0000000000f2781c */ /* 0x000fda0000702577 */
[----:B------:R-:W-:Y:S05]  /*71c0*/  @P0 BRA `(.L_x_136) ;  /* 0x0000000400000947 */ /* 0x000fea0003800000 */
[----:B------:R-:W-:Y:S02]  /*71d0*/  ISETP.GE.AND P0, PT, R9, RZ, PT ;  /* 0x000000ff0900720c */ /* 0x000fe40003f06270 */
[----:B------:R-:W-:-:S11]  /*71e0*/  ISETP.GE.AND P1, PT, R8, RZ, PT ;  /* 0x000000ff0800720c */ /* 0x000fd60003f26270 */
[----:B------:R-:W-:Y:S01]  /*71f0*/  @P0 MOV R5, RZ ;  /* 0x000000ff00050202 */ /* 0x000fe20000000f00 */
[----:B------:R-:W-:Y:S02]  /*7200*/  @!P0 IMAD.MOV.U32 R5, RZ, RZ, -0x40 ;  /* 0xffffffc0ff058424 */ /* 0x000fe400078e00ff */
[----:B------:R-:W-:Y:S01]  /*7210*/  @!P0 FFMA R3, R3, 1.84467440737095516160e+19, RZ ;  /* 0x5f80000003038823 */ /* 0x000fe200000000ff */
[----:B------:R-:W-:Y:S01]  /*7220*/  @!P1 FFMA R0, R0, 1.84467440737095516160e+19, RZ ;  /* 0x5f80000000009823 */ /* 0x000fe200000000ff */
[----:B------:R-:W-:-:S07]  /*7230*/  @!P1 VIADD R5, R5, 0x40 ;  /* 0x0000004005059836 */ /* 0x000fce0000000000 */
.L_x_132:
[----:B------:R-:W-:Y:S01]  /*7240*/  LEA R9, R6, 0xc0800000, 0x17 ;  /* 0xc080000006097811 */ /* 0x000fe200078eb8ff */
[----:B------:R-:W-:Y:S01]  /*7250*/  VIADD R7, R7, 0xffffff81 ;  /* 0xffffff8107077836 */ /* 0x000fe20000000000 */
[----:B------:R-:W-:Y:S03]  /*7260*/  BSSY.RECONVERGENT B1, `(.L_x_137) ;  /* 0x0000035000017945 */ /* 0x000fe60003800200 */
[----:B------:R-:W-:Y:S01]  /*7270*/  IMAD.IADD R28, R0, 0x1, -R9 ;  /* 0x00000001001c7824 */ /* 0x000fe200078e0a09 */
[C---:B------:R-:W-:Y:S01]  /*7280*/  IADD3 R6, PT, PT, R7.reuse, 0x7f, -R6 ;  /* 0x0000007f07067810 */ /* 0x040fe20007ffe806 */
[----:B------:R-:W-:Y:S02]  /*7290*/  IMAD R0, R7, -0x800000, R3 ;  /* 0xff80000007007824 */ /* 0x000fe400078e0203 */
[----:B------:R-:W0:Y:S01]  /*72a0*/  MUFU.RCP R8, R28 ;  /* 0x0000001c00087308 */ /* 0x000e220000001000 */
[----:B------:R-:W-:Y:S01]  /*72b0*/  FADD.FTZ R9, -R28, -RZ ;  /* 0x800000ff1c097221 */ /* 0x000fe20000010100 */
[----:B------:R-:W-:-:S03]  /*72c0*/  IMAD.IADD R5, R6, 0x1, R5 ;  /* 0x0000000106057824 */ /* 0x000fc600078e0205 */
[----:B0-----:R-:W-:-:S04]  /*72d0*/  FFMA R11, R8, R9, 1 ;  /* 0x3f800000080b7423 */ /* 0x001fc80000000009 */
[----:B------:R-:W-:-:S04]  /*72e0*/  FFMA R11, R8, R11, R8 ;  /* 0x0000000b080b7223 */ /* 0x000fc80000000008 */
[----:B------:R-:W-:-:S04]  /*72f0*/  FFMA R8, R0, R11, RZ ;  /* 0x0000000b00087223 */ /* 0x000fc800000000ff */
[----:B------:R-:W-:-:S04]  /*7300*/  FFMA R3, R9, R8, R0 ;  /* 0x0000000809037223 */ /* 0x000fc80000000000 */
[----:B------:R-:W-:-:S04]  /*7310*/  FFMA R8, R11, R3, R8 ;  /* 0x000000030b087223 */ /* 0x000fc80000000008 */
[----:B------:R-:W-:-:S04]  /*7320*/  FFMA R9, R9, R8, R0 ;  /* 0x0000000809097223 */ /* 0x000fc80000000000 */
[----:B------:R-:W-:-:S05]  /*7330*/  FFMA R0, R11, R9, R8 ;  /* 0x000000090b007223 */ /* 0x000fca0000000008 */
[----:B------:R-:W-:-:S04]  /*7340*/  SHF.R.U32.HI R3, RZ, 0x17, R0 ;  /* 0x00000017ff037819 */ /* 0x000fc80000011600 */
[----:B------:R-:W-:-:S05]  /*7350*/  LOP3.LUT R6, R3, 0xff, RZ, 0xc0, !PT ;  /* 0x000000ff03067812 */ /* 0x000fca00078ec0ff */
[----:B------:R-:W-:-:S05]  /*7360*/  IMAD.IADD R3, R6, 0x1, R5 ;  /* 0x0000000106037824 */ /* 0x000fca00078e0205 */
[----:B------:R-:W-:-:S04]  /*7370*/  IADD3 R6, PT, PT, R3, -0x1, RZ ;  /* 0xffffffff03067810 */ /* 0x000fc80007ffe0ff */
[----:B------:R-:W-:-:S13]  /*7380*/  ISETP.GE.U32.AND P0, PT, R6, 0xfe, PT ;  /* 0x000000fe0600780c */ /* 0x000fda0003f06070 */
[----:B------:R-:W-:Y:S05]  /*7390*/  @!P0 BRA `(.L_x_138) ;  /* 0x0000000000808947 */ /* 0x000fea0003800000 */
[----:B------:R-:W-:-:S13]  /*73a0*/  ISETP.GT.AND P0, PT, R3, 0xfe, PT ;  /* 0x000000fe0300780c */ /* 0x000fda0003f04270 */
[----:B------:R-:W-:Y:S05]  /*73b0*/  @P0 BRA `(.L_x_139) ;  /* 0x00000000006c0947 */ /* 0x000fea0003800000 */
[----:B------:R-:W-:-:S13]  /*73c0*/  ISETP.GE.AND P0, PT, R3, 0x1, PT ;  /* 0x000000010300780c */ /* 0x000fda0003f06270 */
[----:B------:R-:W-:Y:S05]  /*73d0*/  @P0 BRA `(.L_x_140) ;  /* 0x0000000000740947 */ /* 0x000fea0003800000 */
[----:B------:R-:W-:Y:S02]  /*73e0*/  ISETP.GE.AND P0, PT, R3, -0x18, PT ;  /* 0xffffffe80300780c */ /* 0x000fe40003f06270 */
[----:B------:R-:W-:-:S11]  /*73f0*/  LOP3.LUT R0, R0, 0x80000000, RZ, 0xc0, !PT ;  /* 0x8000000000007812 */ /* 0x000fd600078ec0ff */
[----:B------:R-:W-:Y:S05]  /*7400*/  @!P0 BRA `(.L_x_140) ;  /* 0x0000000000688947 */ /* 0x000fea0003800000 */
[-CC-:B------:R-:W-:Y:S01]  /*7410*/  FFMA.RZ R6, R11, R9.reuse, R8.reuse ;  /* 0x000000090b067223 */ /* 0x180fe2000000c008 */
[----:B------:R-:W-:Y:S02]  /*7420*/  VIADD R7, R3, 0x20 ;  /* 0x0000002003077836 */ /* 0x000fe40000000000 */
[-CC-:B------:R-:W-:Y:S01]  /*7430*/  FFMA.RP R5, R11, R9.reuse, R8.reuse ;  /* 0x000000090b057223 */ /* 0x180fe20000008008 */
[----:B------:R-:W-:Y:S01]  /*7440*/  ISETP.NE.AND P3, PT, R3, RZ, PT ;  /* 0x000000ff0300720c */ /* 0x000fe20003f65270 */
[----:B------:R-:W-:Y:S01]  /*7450*/  FFMA.RM R8, R11, R9, R8 ;  /* 0x000000090b087223 */ /* 0x000fe20000004008 */
[----:B------:R-:W-:Y:S02]  /*7460*/  LOP3.LUT R6, R6, 0x7fffff, RZ, 0xc0, !PT ;  /* 0x007fffff06067812 */ /* 0x000fe400078ec0ff */
[----:B------:R-:W-:Y:S01]  /*7470*/  ISETP.NE.AND P1, PT, R3, RZ, PT ;  /* 0x000000ff0300720c */ /* 0x000fe20003f25270 */
[----:B------:R-:W-:Y:S01]  /*7480*/  IMAD.MOV R3, RZ, RZ, -R3 ;  /* 0x000000ffff037224 */ /* 0x000fe200078e0a03 */
[----:B------:R-:W-:-:S02]  /*7490*/  LOP3.LUT R6, R6, 0x800000, RZ, 0xfc, !PT ;  /* 0x0080000006067812 */ /* 0x000fc400078efcff */
[----:B------:R-:W-:Y:S02]  /*74a0*/  FSETP.NEU.FTZ.AND P0, PT, R5, R8, PT ;  /* 0x000000080500720b */ /* 0x000fe40003f1d000 */
[----:B------:R-:W-:Y:S02]  /*74b0*/  SHF.L.U32 R7, R6, R7, RZ ;  /* 0x0000000706077219 */ /* 0x000fe400000006ff */
[----:B------:R-:W-:Y:S02]  /*74c0*/  SEL R3, R3, RZ, P3 ;  /* 0x000000ff03037207 */ /* 0x000fe40001800000 */
[----:B------:R-:W-:Y:S02]  /*74d0*/  ISETP.NE.AND P1, PT, R7, RZ, P1 ;  /* 0x000000ff0700720c */ /* 0x000fe40000f25270 */
[----:B------:R-:W-:Y:S02]  /*74e0*/  SHF.R.U32.HI R6, RZ, R3, R6 ;  /* 0x00000003ff067219 */ /* 0x000fe40000011606 */
[----:B------:R-:W-:-:S02]  /*74f0*/  PLOP3.LUT P0, PT, P0, P1, PT, 0xf8, 0x8f ;  /* 0x00000000008f781c */ /* 0x000fc40000703f70 */
[----:B------:R-:W-:Y:S02]  /*7500*/  SHF.R.U32.HI R3, RZ, 0x1, R6 ;  /* 0x00000001ff037819 */ /* 0x000fe40000011606 */
[----:B------:R-:W-:-:S04]  /*7510*/  SEL R8, RZ, 0x1, !P0 ;  /* 0x00000001ff087807 */ /* 0x000fc80004000000 */
[----:B------:R-:W-:-:S04]  /*7520*/  LOP3.LUT R5, R8, 0x1, R3, 0xf8, !PT ;  /* 0x0000000108057812 */ /* 0x000fc800078ef803 */
[----:B------:R-:W-:-:S05]  /*7530*/  LOP3.LUT R6, R5, R6, RZ, 0xc0, !PT ;  /* 0x0000000605067212 */ /* 0x000fca00078ec0ff */
[----:B------:R-:W-:-:S05]  /*7540*/  IMAD.IADD R3, R3, 0x1, R6 ;  /* 0x0000000103037824 */ /* 0x000fca00078e0206 */
[----:B------:R-:W-:Y:S01]  /*7550*/  LOP3.LUT R0, R3, R0, RZ, 0xfc, !PT ;  /* 0x0000000003007212 */ /* 0x000fe200078efcff */
[----:B------:R-:W-:Y:S06]  /*7560*/  BRA `(.L_x_140) ;  /* 0x0000000000107947 */ /* 0x000fec0003800000 */
.L_x_139:
[----:B------:R-:W-:-:S04]  /*7570*/  LOP3.LUT R0, R0, 0x80000000, RZ, 0xc0, !PT ;  /* 0x8000000000007812 */ /* 0x000fc800078ec0ff */
[----:B------:R-:W-:Y:S01]  /*7580*/  LOP3.LUT R0, R0, 0x7f800000, RZ, 0xfc, !PT ;  /* 0x7f80000000007812 */ /* 0x000fe200078efcff */
[----:B------:R-:W-:Y:S06]  /*7590*/  BRA `(.L_x_140) ;  /* 0x0000000000047947 */ /* 0x000fec0003800000 */
.L_x_138:
[----:B------:R-:W-:-:S07]  /*75a0*/  IMAD R0, R5, 0x800000, R0 ;  /* 0x0080000005007824 */ /* 0x000fce00078e0200 */
.L_x_140:
[----:B------:R-:W-:Y:S05]  /*75b0*/  BSYNC.RECONVERGENT B1 ;  /* 0x0000000000017941 */ /* 0x000fea0003800200 */
.L_x_137:
[----:B------:R-:W-:Y:S05]  /*75c0*/  BRA `(.L_x_141) ;  /* 0x0000000000207947 */ /* 0x000fea0003800000 */
.L_x_136:
[----:B------:R-:W-:-:S04]  /*75d0*/  LOP3.LUT R0, R0, 0x80000000, R3, 0x48, !PT ;  /* 0x8000000000007812 */ /* 0x000fc800078e4803 */
[----:B------:R-:W-:Y:S01]  /*75e0*/  LOP3.LUT R0, R0, 0x7f800000, RZ, 0xfc, !PT ;  /* 0x7f80000000007812 */ /* 0x000fe200078efcff */
[----:B------:R-:W-:Y:S06]  /*75f0*/  BRA `(.L_x_141) ;  /* 0x0000000000147947 */ /* 0x000fec0003800000 */
.L_x_135:
[----:B------:R-:W-:Y:S01]  /*7600*/  LOP3.LUT R0, R0, 0x80000000, R3, 0x48, !PT ;  /* 0x8000000000007812 */ /* 0x000fe200078e4803 */
[----:B------:R-:W-:Y:S06]  /*7610*/  BRA `(.L_x_141) ;  /* 0x00000000000c7947 */ /* 0x000fec0003800000 */
.L_x_134:
[----:B------:R-:W0:Y:S01]  /*7620*/  MUFU.RSQ R0, -QNAN ;  /* 0xffc0000000007908 */ /* 0x000e220000001400 */
[----:B------:R-:W-:Y:S05]  /*7630*/  BRA `(.L_x_141) ;  /* 0x0000000000047947 */ /* 0x000fea0003800000 */
.L_x_133:
[----:B------:R-:W-:-:S07]  /*7640*/  FADD.FTZ R0, R3, R0 ;  /* 0x0000000003007221 */ /* 0x000fce0000010000 */
.L_x_141:
[----:B------:R-:W-:Y:S05]  /*7650*/  BSYNC.RECONVERGENT B0 ;  /* 0x0000000000007941 */ /* 0x000fea0003800200 */
.L_x_131:
[----:B------:R-:W-:-:S04]  /*7660*/  IMAD.MOV.U32 R5, RZ, RZ, 0x0 ;  /* 0x00000000ff057424 */ /* 0x000fc800078e00ff */
[----:B0-----:R-:W-:Y:S05]  /*7670*/  RET.REL.NODEC R4 `(_Z9main_funcPiiiS_iiPffff) ;  /* 0xffffff8804607950 */ /* 0x001fea0003c3ffff */
.L_x_142:
[----:B------:R-:W-:-:S00]  /*7680*/  BRA `(.L_x_142) ;  /* 0xfffffffc00fc7947 */ /* 0x000fc0000383ffff */
[----:B------:R-:W-:-:S00]  /*7690*/  NOP ;  /* 0x0000000000007918 */ /* 0x000fc00000000000 */
        /* <DEDUP_REMOVED lines=14> */
.L_x_144:


//--------------------- .nv.global.init           --------------------------
	.section	.nv.global.init,"aw",@progbits
.nv.global.init:
	.type		$str$1,@object
	.size		$str$1,($str - $str$1)
$str$1:
        /*0000*/ 	.byte	0x25, 0x66, 0x0a, 0x00
	.type		$str,@object
	.size		$str,(.L_0 - $str)
$str:
        /*0004*/ 	.byte	0x68, 0x65, 0x6c, 0x6f, 0x0a, 0x00
.L_0:


//--------------------- .nv.shared.reserved.0     --------------------------
	.section	.nv.shared.reserved.0,"aw",@nobits
	.weak		__nv_reservedSMEM_offset_0_alias
	.size		__nv_reservedSMEM_offset_0_alias, 0, 64
	.other		__nv_reservedSMEM_offset_0_alias,@"STO_CUDA_RESERVED_SHARED STV_DEFAULT"
__nv_reservedSMEM_offset_0_alias:
	.zero		0
	.zero		64


//--------------------- .nv.constant0._Z9main_funcPiiiS_iiPffff --------------------------
	.section	.nv.constant0._Z9main_funcPiiiS_iiPffff,"a",@progbits
	.sectionflags	@""
	.align	4
.nv.constant0._Z9main_funcPiiiS_iiPffff:
	.zero		948


//--------------------- SYMBOLS --------------------------

	.type		.nv.reservedSmem.offset0,@object
	.size		.nv.reservedSmem.offset0,0x4
	.type		vprintf,@function
	.type		malloc,@function
